def matmul_kernel(
    a_ptr,
    b_ptr,
    c_ptr,
    M,
    N,
    K,
    stride_am,
    stride_ak,
    stride_bk,
    stride_bn,
    stride_cm,
    stride_cn,
    BLOCK_M: tl.constexpr,
    BLOCK_N: tl.constexpr,
    BLOCK_K: tl.constexpr,
    GROUP_M: tl.constexpr,
):
    pid = tl.program_id(axis=0)
    num_pid_m = tl.cdiv(M, BLOCK_M)
    num_pid_n = tl.cdiv(N, BLOCK_N)
    num_pid_in_group = GROUP_M * num_pid_n
    group_id = pid // num_pid_in_group
    first_pid_m = group_id * GROUP_M
    group_size_m = min(num_pid_m - first_pid_m, GROUP_M)
    pid_m = first_pid_m + ((pid % num_pid_in_group) % group_size_m)
    pid_n = (pid % num_pid_in_group) // group_size_m

    offs_am = (pid_m * BLOCK_M + tl.arange(0, BLOCK_M)) % M
    offs_bn = (pid_n * BLOCK_N + tl.arange(0, BLOCK_N)) % N
    offs_k = tl.arange(0, BLOCK_K)
    a_ptrs = a_ptr + offs_am[:, None] * stride_am + offs_k[None, :] * stride_ak
    b_ptrs = b_ptr + offs_k[:, None] * stride_bk + offs_bn[None, :] * stride_bn

    acc = tl.zeros((BLOCK_M, BLOCK_N), dtype=tl.float32)
    for kk in range(0, tl.cdiv(K, BLOCK_K)):
        a = tl.load(a_ptrs, mask=offs_k[None, :] < K - kk * BLOCK_K, other=0.0)
        b = tl.load(b_ptrs, mask=offs_k[:, None] < K - kk * BLOCK_K, other=0.0)
        acc = tl.dot(a, b, acc)
        a_ptrs += BLOCK_K * stride_ak
        b_ptrs += BLOCK_K * stride_bk

    c = acc.to(c_ptr.dtype.element_ty)
    offs_cm = pid_m * BLOCK_M + tl.arange(0, BLOCK_M)
    offs_cn = pid_n * BLOCK_N + tl.arange(0, BLOCK_N)
    c_ptrs = c_ptr + offs_cm[:, None] * stride_cm + offs_cn[None, :] * stride_cn
    mask = (offs_cm[:, None] < M) & (offs_cn[None, :] < N)
    tl.store(c_ptrs, c, mask=mask)

# config = {"BLOCK_K": 32, "BLOCK_M": 128, "BLOCK_N": 512, "GROUP_M": 8, "arch": "sm_100", "dtype": "bf16", "num_ctas": 1, "num_stages": 3, "num_warps": 8}
# arch = sm_100


// ===== COMPILED SASS (sm_100a) =====

	.target	sm_100a

	.elftype	@"ET_EXEC"


//--------------------- .note.nv.tkinfo           --------------------------
	.section	.note.nv.tkinfo,"",@"SHT_NOTE"
	.sectionflags	@"SHF_NOTE_NV_TKINFO"
	.tkinfo
        /*0018*/ 	.word	0x00000081
        /*0030*/ 	.string	""
        /*0030*/ 	.string	"ptxas-blackwell"
        /*0030*/ 	.string	"Cuda compilation tools, release 12.9, V12.9.86"
        /*0030*/ 	.string	"Build cuda_12.9.r12.9/compiler.36037853_0"
        /*0030*/ 	.string	"-v  -suppress-debug-info  -lineinfo  -arch sm_100a "



//--------------------- .note.nv.cuver            --------------------------
	.section	.note.nv.cuver,"",@"SHT_NOTE"
	.sectionflags	@"SHF_NOTE_NV_CUVER"
        /*0018*/ 	.short	0x0001
        /*001a*/ 	.short	0x0064
        /*001c*/ 	.short	0x0001
        /*001e*/ 	.short	0x0000
        /*0020*/ 	.short	0x0001
        /*0022*/ 	.short	0x0000


//--------------------- .nv.info                  --------------------------
	.section	.nv.info,"",@"SHT_CUDA_INFO"
	.align	4


	//----- nvinfo : EIATTR_REGCOUNT
	.align		4
        /*0000*/ 	.byte	0x04, 0x2f
        /*0002*/ 	.short	(.L_4 - .L_3)
	.align		4
.L_3:
        /*0004*/ 	.word	index@(matmul_kernel)
        /*0008*/ 	.word	0x000000ff


	//----- nvinfo : EIATTR_FRAME_SIZE
	.align		4
.L_4:
        /*000c*/ 	.byte	0x04, 0x11
        /*000e*/ 	.short	(.L_6 - .L_5)
	.align		4
.L_5:
        /*0010*/ 	.word	index@($__internal_2_$__cuda_sm10x_tcgen05_guardrail_trap_unallocated_columns_being_dealloced)
        /*0014*/ 	.word	0x00000000


	//----- nvinfo : EIATTR_FRAME_SIZE
	.align		4
.L_6:
        /*0018*/ 	.byte	0x04, 0x11
        /*001a*/ 	.short	(.L_8 - .L_7)
	.align		4
.L_7:
        /*001c*/ 	.word	index@($__internal_1_$__cuda_sm10x_tcgen05_guardrail_trap_phase_invalid_during_alloc)
        /*0020*/ 	.word	0x00000000


	//----- nvinfo : EIATTR_FRAME_SIZE
	.align		4
.L_8:
        /*0024*/ 	.byte	0x04, 0x11
        /*0026*/ 	.short	(.L_10 - .L_9)
	.align		4
.L_9:
        /*0028*/ 	.word	index@($__internal_0_$__cuda_sm10x_tcgen05_guardrail_trap_col_being_dealloced_not_returned_by_alloc)
        /*002c*/ 	.word	0x00000000


	//----- nvinfo : EIATTR_FRAME_SIZE
	.align		4
.L_10:
        /*0030*/ 	.byte	0x04, 0x11
        /*0032*/ 	.short	(.L_12 - .L_11)
	.align		4
.L_11:
        /*0034*/ 	.word	index@(matmul_kernel)
        /*0038*/ 	.word	0x00000000


	//----- nvinfo : EIATTR_MIN_STACK_SIZE
	.align		4
.L_12:
        /*003c*/ 	.byte	0x04, 0x12
        /*003e*/ 	.short	(.L_14 - .L_13)
	.align		4
.L_13:
        /*0040*/ 	.word	index@(matmul_kernel)
        /*0044*/ 	.word	0x00000000
.L_14:


//--------------------- .nv.info.matmul_kernel    --------------------------
	.section	.nv.info.matmul_kernel,"",@"SHT_CUDA_INFO"
	.sectionflags	@""
	.align	4


	//----- nvinfo : EIATTR_CUDA_API_VERSION
	.align		4
        /*0000*/ 	.byte	0x04, 0x37
        /*0002*/ 	.short	(.L_16 - .L_15)
.L_15:
        /*0004*/ 	.word	0x00000081


	//----- nvinfo : EIATTR_KPARAM_INFO
	.align		4
.L_16:
        /*0008*/ 	.byte	0x04, 0x17
        /*000a*/ 	.short	(.L_18 - .L_17)
.L_17:
        /*000c*/ 	.word	0x00000000
        /*0010*/ 	.short	0x000d
        /*0012*/ 	.short	0x0048
        /*0014*/ 	.byte	0x00, 0xf4, 0x21, 0x00


	//----- nvinfo : EIATTR_KPARAM_INFO
	.align		4
.L_18:
        /*0018*/ 	.byte	0x04, 0x17
        /*001a*/ 	.short	(.L_20 - .L_19)
.L_19:
        /*001c*/ 	.word	0x00000000
        /*0020*/ 	.short	0x000c
        /*0022*/ 	.short	0x0040
        /*0024*/ 	.byte	0x00, 0xf4, 0x21, 0x00


	//----- nvinfo : EIATTR_KPARAM_INFO
	.align		4
.L_20:
        /*0028*/ 	.byte	0x04, 0x17
        /*002a*/ 	.short	(.L_22 - .L_21)
.L_21:
        /*002c*/ 	.word	0x00000000
        /*0030*/ 	.short	0x000b
        /*0032*/ 	.short	0x0038
        /*0034*/ 	.byte	0x00, 0xf0, 0x11, 0x00


	//----- nvinfo : EIATTR_KPARAM_INFO
	.align		4
.L_22:
        /*0038*/ 	.byte	0x04, 0x17
        /*003a*/ 	.short	(.L_24 - .L_23)
.L_23:
        /*003c*/ 	.word	0x00000000
        /*0040*/ 	.short	0x000a
        /*0042*/ 	.short	0x0034
        /*0044*/ 	.byte	0x00, 0xf0, 0x11, 0x00


	//----- nvinfo : EIATTR_KPARAM_INFO
	.align		4
.L_24:
        /*0048*/ 	.byte	0x04, 0x17
        /*004a*/ 	.short	(.L_26 - .L_25)
.L_25:
        /*004c*/ 	.word	0x00000000
        /*0050*/ 	.short	0x0009
        /*0052*/ 	.short	0x0030
        /*0054*/ 	.byte	0x00, 0xf0, 0x11, 0x00


	//----- nvinfo : EIATTR_KPARAM_INFO
	.align		4
.L_26:
        /*0058*/ 	.byte	0x04, 0x17
        /*005a*/ 	.short	(.L_28 - .L_27)
.L_27:
        /*005c*/ 	.word	0x00000000
        /*0060*/ 	.short	0x0008
        /*0062*/ 	.short	0x002c
        /*0064*/ 	.byte	0x00, 0xf0, 0x11, 0x00


	//----- nvinfo : EIATTR_KPARAM_INFO
	.align		4
.L_28:
        /*0068*/ 	.byte	0x04, 0x17
        /*006a*/ 	.short	(.L_30 - .L_29)
.L_29:
        /*006c*/ 	.word	0x00000000
        /*0070*/ 	.short	0x0007
        /*0072*/ 	.short	0x0028
        /*0074*/ 	.byte	0x00, 0xf0, 0x11, 0x00


	//----- nvinfo : EIATTR_KPARAM_INFO
	.align		4
.L_30:
        /*0078*/ 	.byte	0x04, 0x17
        /*007a*/ 	.short	(.L_32 - .L_31)
.L_31:
        /*007c*/ 	.word	0x00000000
        /*0080*/ 	.short	0x0006
        /*0082*/ 	.short	0x0024
        /*0084*/ 	.byte	0x00, 0xf0, 0x11, 0x00


	//----- nvinfo : EIATTR_KPARAM_INFO
	.align		4
.L_32:
        /*0088*/ 	.byte	0x04, 0x17
        /*008a*/ 	.short	(.L_34 - .L_33)
.L_33:
        /*008c*/ 	.word	0x00000000
        /*0090*/ 	.short	0x0005
        /*0092*/ 	.short	0x0020
        /*0094*/ 	.byte	0x00, 0xf0, 0x11, 0x00


	//----- nvinfo : EIATTR_KPARAM_INFO
	.align		4
.L_34:
        /*0098*/ 	.byte	0x04, 0x17
        /*009a*/ 	.short	(.L_36 - .L_35)
.L_35:
        /*009c*/ 	.word	0x00000000
        /*00a0*/ 	.short	0x0004
        /*00a2*/ 	.short	0x001c
        /*00a4*/ 	.byte	0x00, 0xf0, 0x11, 0x00


	//----- nvinfo : EIATTR_KPARAM_INFO
	.align		4
.L_36:
        /*00a8*/ 	.byte	0x04, 0x17
        /*00aa*/ 	.short	(.L_38 - .L_37)
.L_37:
        /*00ac*/ 	.word	0x00000000
        /*00b0*/ 	.short	0x0003
        /*00b2*/ 	.short	0x0018
        /*00b4*/ 	.byte	0x00, 0xf0, 0x11, 0x00


	//----- nvinfo : EIATTR_KPARAM_INFO
	.align		4
.L_38:
        /*00b8*/ 	.byte	0x04, 0x17
        /*00ba*/ 	.short	(.L_40 - .L_39)
.L_39:
        /*00bc*/ 	.word	0x00000000
        /*00c0*/ 	.short	0x0002
        /*00c2*/ 	.short	0x0010
        /*00c4*/ 	.byte	0x00, 0xf4, 0x21, 0x00


	//----- nvinfo : EIATTR_KPARAM_INFO
	.align		4
.L_40:
        /*00c8*/ 	.byte	0x04, 0x17
        /*00ca*/ 	.short	(.L_42 - .L_41)
.L_41:
        /*00cc*/ 	.word	0x00000000
        /*00d0*/ 	.short	0x0001
        /*00d2*/ 	.short	0x0008
        /*00d4*/ 	.byte	0x00, 0xf4, 0x21, 0x00


	//----- nvinfo : EIATTR_KPARAM_INFO
	.align		4
.L_42:
        /*00d8*/ 	.byte	0x04, 0x17
        /*00da*/ 	.short	(.L_44 - .L_43)
.L_43:
        /*00dc*/ 	.word	0x00000000
        /*00e0*/ 	.short	0x0000
        /*00e2*/ 	.short	0x0000
        /*00e4*/ 	.byte	0x00, 0xf4, 0x21, 0x00


	//----- nvinfo : EIATTR_AT_ENTRY_FRAGMENTS
	.align		4
.L_44:
        /*00e8*/ 	.byte	0x04, 0x4f
        /*00ea*/ 	.short	(.L_46 - .L_45)


	//   ....[0]....
.L_45:
        /*00ec*/ 	.word	0x00000004


	//----- nvinfo : EIATTR_RESERVED_SMEM_USED
	.align		4
.L_46:
        /*00f0*/ 	.byte	0x01, 0x41
	.zero		2


	//----- nvinfo : EIATTR_SPARSE_MMA_MASK
	.align		4
        /*00f4*/ 	.byte	0x03, 0x50
        /*00f6*/ 	.short	0x0000


	//----- nvinfo : EIATTR_TCGEN05_1CTA_USED
	.align		4
        /*00f8*/ 	.byte	0x01, 0x51
	.zero		2


	//----- nvinfo : EIATTR_MAXREG_COUNT
	.align		4
        /*00fc*/ 	.byte	0x03, 0x1b
        /*00fe*/ 	.short	0x00ff


	//----- nvinfo : EIATTR_NUM_BARRIERS
	.align		4
        /*0100*/ 	.byte	0x02, 0x4c
        /*0102*/ 	.byte	0x01
	.zero		1


	//----- nvinfo : EIATTR_INT_WARP_WIDE_INSTR_OFFSETS
	.align		4
        /*0104*/ 	.byte	0x04, 0x31
        /*0106*/ 	.short	(.L_48 - .L_47)


	//   ....[0]....
.L_47:
        /*0108*/ 	.word	0x00003990


	//   ....[1]....
        /*010c*/ 	.word	0x000039a0


	//   ....[2]....
        /*0110*/ 	.word	0x00005200


	//   ....[3]....
        /*0114*/ 	.word	0x000108a0


	//   ....[4]....
        /*0118*/ 	.word	0x000108f0


	//----- nvinfo : EIATTR_COOP_GROUP_MASK_REGIDS
	.align		4
.L_48:
        /*011c*/ 	.byte	0x04, 0x29
        /*011e*/ 	.short	(.L_50 - .L_49)


	//   ....[0]....
.L_49:
        /*0120*/ 	.word	0xffffffff


	//   ....[1]....
        /*0124*/ 	.word	0xffffffff


	//   ....[2]....
        /*0128*/ 	.word	0xffffffff


	//   ....[3]....
        /*012c*/ 	.word	0xffffffff


	//----- nvinfo : EIATTR_COOP_GROUP_INSTR_OFFSETS
	.align		4
.L_50:
        /*0130*/ 	.byte	0x04, 0x28
        /*0132*/ 	.short	(.L_52 - .L_51)


	//   ....[0]....
.L_51:
        /*0134*/ 	.word	0x00000070


	//   ....[1]....
        /*0138*/ 	.word	0x00000330


	//   ....[2]....
        /*013c*/ 	.word	0x00010730


	//   ....[3]....
        /*0140*/ 	.word	0x000109a0


	//----- nvinfo : EIATTR_VRC_CTA_INIT_COUNT
	.align		4
.L_52:
        /*0144*/ 	.byte	0x02, 0x4a
        /*0146*/ 	.byte	0x80
	.zero		1


	//----- nvinfo : EIATTR_MBARRIER_INSTR_OFFSETS
	.align		4
        /*0148*/ 	.byte	0x04, 0x39
        /*014a*/ 	.short	(.L_54 - .L_53)


	//   ....[0]....
.L_53:
        /*014c*/ 	.word	0x00003aa0
        /*0150*/ 	.word	0x000000ff
        /*0154*/ 	.word	0x00000000
        /*0158*/ 	.short	0x0100
        /*015a*/ 	.byte	0x0b
	.zero		1


	//   ....[1]....
        /*015c*/ 	.word	0x00005230
        /*0160*/ 	.word	0x000000ff
        /*0164*/ 	.word	0x00014008
        /*0168*/ 	.short	0x0100
        /*016a*/ 	.byte	0x09
	.zero		1


	//   ....[2]....
        /*016c*/ 	.word	0x00006800
        /*0170*/ 	.word	0x000000ff
        /*0174*/ 	.word	0x00000000
        /*0178*/ 	.short	0x010a
        /*017a*/ 	.byte	0x0b
	.zero		1


	//   ....[3]....
        /*017c*/ 	.word	0x00007fb0
        /*0180*/ 	.word	0x000000ff
        /*0184*/ 	.word	0x00000000
        /*0188*/ 	.short	0x010a
        /*018a*/ 	.byte	0x0b
	.zero		1


	//   ....[4]....
        /*018c*/ 	.word	0x000080f0
        /*0190*/ 	.word	0x000000ff
        /*0194*/ 	.word	0x00014000
        /*0198*/ 	.short	0x0108
        /*019a*/ 	.byte	0x09
	.zero		1


	//   ....[5]....
        /*019c*/ 	.word	0x00008200
        /*01a0*/ 	.word	0x000000ff
        /*01a4*/ 	.word	0x00014008
        /*01a8*/ 	.short	0x0108
        /*01aa*/ 	.byte	0x09
	.zero		1


	//   ....[6]....
        /*01ac*/ 	.word	0x000109c0
        /*01b0*/ 	.word	0x000000ff
        /*01b4*/ 	.word	0x00000000
        /*01b8*/ 	.short	0x010a
        /*01ba*/ 	.byte	0x0b
	.zero		1


	//   ....[7]....
        /*01bc*/ 	.word	0x000109f0
        /*01c0*/ 	.word	0x000000ff
        /*01c4*/ 	.word	0x00000000
        /*01c8*/ 	.short	0x010a
        /*01ca*/ 	.byte	0x0b
	.zero		1


	//----- nvinfo : EIATTR_NUM_MBARRIERS
	.align		4
.L_54:
        /*01cc*/ 	.byte	0x03, 0x38
        /*01ce*/ 	.short	0x0002


	//----- nvinfo : EIATTR_EXIT_INSTR_OFFSETS
	.align		4
        /*01d0*/ 	.byte	0x04, 0x1c
        /*01d2*/ 	.short	(.L_56 - .L_55)


	//   ....[0]....
.L_55:
        /*01d4*/ 	.word	0x000109b0


	//----- nvinfo : EIATTR_REQNTID
	.align		4
.L_56:
        /*01d8*/ 	.byte	0x04, 0x10
        /*01da*/ 	.short	(.L_58 - .L_57)
.L_57:
        /*01dc*/ 	.word	0x00000100
        /*01e0*/ 	.word	0x00000001
        /*01e4*/ 	.word	0x00000001


	//----- nvinfo : EIATTR_CRS_STACK_SIZE
	.align		4
.L_58:
        /*01e8*/ 	.byte	0x04, 0x1e
        /*01ea*/ 	.short	(.L_60 - .L_59)
.L_59:
        /*01ec*/ 	.word	0x00000000


	//----- nvinfo : EIATTR_CBANK_PARAM_SIZE
	.align		4
.L_60:
        /*01f0*/ 	.byte	0x03, 0x19
        /*01f2*/ 	.short	0x0050


	//----- nvinfo : EIATTR_PARAM_CBANK
	.align		4
        /*01f4*/ 	.byte	0x04, 0x0a
        /*01f6*/ 	.short	(.L_62 - .L_61)
	.align		4
.L_61:
        /*01f8*/ 	.word	index@(.nv.constant0.matmul_kernel)
        /*01fc*/ 	.short	0x0380
        /*01fe*/ 	.short	0x0050


	//----- nvinfo : EIATTR_SW_WAR
	.align		4
.L_62:
        /*0200*/ 	.byte	0x04, 0x36
        /*0202*/ 	.short	(.L_64 - .L_63)
.L_63:
        /*0204*/ 	.word	0x00000008
.L_64:


//--------------------- .nv.compat                --------------------------
	.section	.nv.compat,"",@"SHT_CUDA_COMPAT_INFO"
	.align	4
        /*0000*/ 	.byte	0x02, 0x02, 0x02, 0x00, 0x02, 0x05, 0x05, 0x00, 0x02, 0x03, 0x00, 0x00, 0x02, 0x06, 0x01, 0x00


//--------------------- .nv.callgraph             --------------------------
	.section	.nv.callgraph,"",@"SHT_CUDA_CALLGRAPH"
	.align	4
	.sectionentsize	8
	.align		4
        /*0000*/ 	.word	0x00000000
	.align		4
        /*0004*/ 	.word	0xffffffff
	.align		4
        /*0008*/ 	.word	0x00000000
	.align		4
        /*000c*/ 	.word	0xfffffffe
	.align		4
        /*0010*/ 	.word	0x00000000
	.align		4
        /*0014*/ 	.word	0xfffffffd
	.align		4
        /*0018*/ 	.word	0x00000000
	.align		4
        /*001c*/ 	.word	0xfffffffc


//--------------------- .text.matmul_kernel       --------------------------
	.section	.text.matmul_kernel,"ax",@progbits
	.align	128
        .global         matmul_kernel
        .type           matmul_kernel,@function
        .size           matmul_kernel,(.L_x_20 - matmul_kernel)
        .other          matmul_kernel,@"STO_CUDA_ENTRY STV_DEFAULT"
matmul_kernel:
.text.matmul_kernel:
[----:B------:R-:W0:Y:S01]  /*0000*/  LDC R1, c[0x0][0x37c] ;  /* 0x0000df00ff017b82 */ /* 0x000e220000000800 */
[----:B------:R-:W1:Y:S01]  /*0010*/  S2R R2, SR_TID.X ;  /* 0x0000000000027919 */ /* 0x000e620000002100 */
[----:B------:R-:W2:Y:S01]  /*0020*/  LDCU.64 UR20, c[0x0][0x358] ;  /* 0x00006b00ff1477ac */ /* 0x000ea20008000a00 */
[----:B-1----:R-:W-:-:S13]  /*0030*/  ISETP.GE.U32.AND P0, PT, R2, 0x20, PT ;  /* 0x000000200200780c */ /* 0x002fda0003f06070 */
[----:B------:R-:W-:Y:S02]  /*0040*/  VOTEU.ANY UP0, P0 ;  /* 0x0000000000ff7886 */ /* 0x000fe40000000100 */
[----:B0-2---:R-:W-:Y:S05]  /*0050*/  BRA.U UP0, `(.L_x_0) ;  /* 0x0000000100b87547 */ /* 0x005fea000b800000 */
[----:B------:R-:W0:Y:S01]  /*0060*/  S2UR UR6, SR_CgaCtaId ;  /* 0x00000000000679c3 */ /* 0x000e220000008800 */
[----:B------:R-:W-:Y:S01]  /*0070*/  NOP ;  /* 0x0000000000007918 */ /* 0x000fe20000000000 */
[----:B------:R-:W-:Y:S02]  /*0080*/  UMOV UR4, 0x40 ;  /* 0x0000004000047882 */ /* 0x000fe40000000000 */
[----:B0-----:R-:W-:-:S09]  /*0090*/  ULEA UR4, UR6, UR4, 0x18 ;  /* 0x0000000406047291 */ /* 0x001fd2000f8ec0ff */
[----:B------:R-:W0:Y:S01]  /*00a0*/  LDS.U8 R0, [UR4] ;  /* 0x00000004ff007984 */ /* 0x000e220008000000 */
[----:B------:R-:W-:Y:S02]  /*00b0*/  UMOV UR4, 0x400 ;  /* 0x0000040000047882 */ /* 0x000fe40000000000 */
[----:B------:R-:W-:Y:S01]  /*00c0*/  ULEA UR4, UR6, UR4, 0x18 ;  /* 0x0000000406047291 */ /* 0x000fe2000f8ec0ff */
[----:B0-----:R-:W-:-:S13]  /*00d0*/  ISETP.NE.AND P0, PT, R0, RZ, PT ;  /* 0x000000ff0000720c */ /* 0x001fda0003f05270 */
[----:B------:R-:W-:Y:S05]  /*00e0*/  @P0 BRA `(.L_x_1) ;  /* 0x00000000007c0947 */ /* 0x000fea0003800000 */
[----:B------:R-:W-:-:S13]  /*00f0*/  ELECT P0, URZ, PT ;  /* 0x0000000000ff782f */ /* 0x000fda0003800000 */
[----:B------:R-:W-:Y:S05]  /*0100*/  @!P0 BRA `(.L_x_2) ;  /* 0x0000000000848947 */ /* 0x000fea0003800000 */
[----:B------:R-:W-:Y:S01]  /*0110*/  UMOV UR5, 0x10 ;  /* 0x0000001000057882 */ /* 0x000fe20000000000 */
[----:B------:R-:W-:Y:S02]  /*0120*/  IMAD.MOV.U32 R5, RZ, RZ, 0x1 ;  /* 0x00000001ff057424 */ /* 0x000fe400078e00ff */
[----:B------:R-:W-:Y:S02]  /*0130*/  IMAD.MOV.U32 R3, RZ, RZ, 0xffff ;  /* 0x0000ffffff037424 */ /* 0x000fe400078e00ff */
[----:B------:R-:W-:Y:S04]  /*0140*/  DEPBAR.LE SB0, 0x36 ;  /* 0x00008d800000791a */ /* 0x000fe80000000000 */
[----:B------:R-:W0:Y:S02]  /*0150*/  UTCATOMSWS.FIND_AND_SET.ALIGN UP1, UR5, UR5 ;  /* 0x00000005000575e3 */ /* 0x000e240008020800 */
[----:B0-----:R-:W-:-:S04]  /*0160*/  PLOP3.LUT P0, PT, PT, PT, UP1, 0x80, 0x8 ;  /* 0x000000000008781c */ /* 0x001fc80003f0f018 */
[----:B------:R-:W-:-:S04]  /*0170*/  SEL R0, RZ, 0xffffffff, !P0 ;  /* 0xffffffffff007807 */ /* 0x000fc80004000000 */
[----:B------:R-:W-:Y:S01]  /*0180*/  ISETP.NE.AND P0, PT, R0, RZ, PT ;  /* 0x000000ff0000720c */ /* 0x000fe20003f05270 */
[----:B------:R-:W-:-:S12]  /*0190*/  IMAD.U32 R0, RZ, RZ, UR5 ;  /* 0x00000005ff007e24 */ /* 0x000fd8000f8e00ff */
[----:B------:R-:W-:Y:S05]  /*01a0*/  @P0 BRA `(.L_x_3) ;  /* 0x0000000000240947 */ /* 0x000fea0003800000 */
.L_x_4:
[----:B------:R-:W-:Y:S05]  /*01b0*/  NANOSLEEP 0x64 ;  /* 0x000000640000795d */ /* 0x000fea0003800000 */
[----:B------:R-:W-:-:S05]  /*01c0*/  UMOV UR5, 0x10 ;  /* 0x0000001000057882 */ /* 0x000fca0000000000 */
[----:B------:R-:W-:Y:S04]  /*01d0*/  DEPBAR.LE SB0, 0x36 ;  /* 0x00008d800000791a */ /* 0x000fe80000000000 */
[----:B------:R-:W0:Y:S02]  /*01e0*/  UTCATOMSWS.FIND_AND_SET.ALIGN UP1, UR5, UR5 ;  /* 0x00000005000575e3 */ /* 0x000e240008020800 */
[----:B0-----:R-:W-:-:S04]  /*01f0*/  PLOP3.LUT P0, PT, PT, PT, UP1, 0x80, 0x8 ;  /* 0x000000000008781c */ /* 0x001fc80003f0f018 */
[----:B------:R-:W-:-:S04]  /*0200*/  SEL R0, RZ, 0xffffffff, !P0 ;  /* 0xffffffffff007807 */ /* 0x000fc80004000000 */
[----:B------:R-:W-:Y:S01]  /*0210*/  ISETP.NE.AND P0, PT, R0, RZ, PT ;  /* 0x000000ff0000720c */ /* 0x000fe20003f05270 */
[----:B------:R-:W-:-:S12]  /*0220*/  IMAD.U32 R0, RZ, RZ, UR5 ;  /* 0x00000005ff007e24 */ /* 0x000fd8000f8e00ff */
[----:B------:R-:W-:Y:S05]  /*0230*/  @!P0 BRA `(.L_x_4) ;  /* 0xfffffffc00dc8947 */ /* 0x000fea000383ffff */
.L_x_3:
[C---:B------:R-:W-:Y:S01]  /*0240*/  VIADD R4, R0.reuse, 0x10 ;  /* 0x0000001000047836 */ /* 0x040fe20000000000 */
[----:B------:R-:W-:Y:S01]  /*0250*/  UMOV UR5, 0x50 ;  /* 0x0000005000057882 */ /* 0x000fe20000000000 */
[----:B------:R-:W-:Y:S01]  /*0260*/  SHF.L.U32 R3, R3, R0, RZ ;  /* 0x0000000003037219 */ /* 0x000fe200000006ff */
[----:B------:R-:W-:Y:S01]  /*0270*/  ULEA UR5, UR6, UR5, 0x18 ;  /* 0x0000000506057291 */ /* 0x000fe2000f8ec0ff */
[----:B------:R-:W-:Y:S01]  /*0280*/  IMAD.SHL.U32 R0, R0, 0x20, RZ ;  /* 0x0000002000007824 */ /* 0x000fe200078e00ff */
[----:B------:R-:W-:-:S04]  /*0290*/  SHF.L.U32 R4, R5, R4, RZ ;  /* 0x0000000405047219 */ /* 0x000fc800000006ff */
[----:B------:R-:W-:-:S05]  /*02a0*/  LOP3.LUT R3, R4, R3, RZ, 0xfc, !PT ;  /* 0x0000000304037212 */ /* 0x000fca00078efcff */
[----:B------:R0:W-:Y:S04]  /*02b0*/  ATOMS.OR RZ, [UR5], R3 ;  /* 0x00000003ffff798c */ /* 0x0001e8000b000005 */
[----:B------:R0:W-:Y:S01]  /*02c0*/  STS [UR4], R0 ;  /* 0x00000000ff007988 */ /* 0x0001e20008000804 */
[----:B------:R-:W-:Y:S05]  /*02d0*/  BRA `(.L_x_2) ;  /* 0x0000000000107947 */ /* 0x000fea0003800000 */
.L_x_1:
[----:B------:R-:W-:Y:S01]  /*02e0*/  IMAD.MOV.U32 R0, RZ, RZ, -0x1 ;  /* 0xffffffffff007424 */ /* 0x000fe200078e00ff */
[----:B------:R-:W-:-:S04]  /*02f0*/  MOV R4, 0x320 ;  /* 0x0000032000047802 */ /* 0x000fc80000000f00 */
[----:B------:R0:W-:Y:S03]  /*0300*/  STS [UR4], R0 ;  /* 0x00000000ff007988 */ /* 0x0001e60008000804 */
[----:B0-----:R-:W-:Y:S05]  /*0310*/  CALL.REL.NOINC `($__internal_1_$__cuda_sm10x_tcgen05_guardrail_trap_phase_invalid_during_alloc) ;  /* 0x0000010400cc7944 */ /* 0x001fea0003c00000 */
.L_x_2:
[----:B------:R-:W-:Y:S05]  /*0320*/  WARPSYNC.ALL ;  /* 0x0000000000007948 */ /* 0x000fea0003800000 */
[----:B------:R-:W-:Y:S01]  /*0330*/  NOP ;  /* 0x0000000000007918 */ /* 0x000fe20000000000 */
.L_x_0:
[----:B------:R-:W1:Y:S01]  /*0340*/  LDC.64 R70, c[0x0][0x398] ;  /* 0x0000e600ff467b82 */ /* 0x000e620000000a00 */
[----:B------:R-:W2:Y:S01]  /*0350*/  S2R R7, SR_CTAID.X ;  /* 0x0000000000077919 */ /* 0x000ea20000002500 */
[C---:B------:R-:W-:Y:S01]  /*0360*/  LOP3.LUT R221, R2.reuse, 0x7f, RZ, 0xc0, !PT ;  /* 0x0000007f02dd7812 */ /* 0x040fe200078ec0ff */
[----:B------:R-:W-:Y:S01]  /*0370*/  UMOV UR9, 0x400 ;  /* 0x0000040000097882 */ /* 0x000fe20000000000 */
[----:B------:R-:W3:Y:S01]  /*0380*/  LDCU.128 UR12, c[0x0][0x380] ;  /* 0x00007000ff0c77ac */ /* 0x000ee20008000c00 */
[----:B------:R-:W-:-:S03]  /*0390*/  LOP3.LUT R223, R2, 0xff, RZ, 0xc0, !PT ;  /* 0x000000ff02df7812 */ /* 0x000fc600078ec0ff */
[----:B------:R-:W4:Y:S01]  /*03a0*/  S2UR UR6, SR_CgaCtaId ;  /* 0x00000000000679c3 */ /* 0x000f220000008800 */
[----:B------:R-:W-:-:S07]  /*03b0*/  UMOV UR7, 0x1 ;  /* 0x0000000100077882 */ /* 0x000fce0000000000 */
[----:B------:R-:W5:Y:S01]  /*03c0*/  LDC.64 R168, c[0x0][0x3a8] ;  /* 0x0000ea00ffa87b82 */ /* 0x000f620000000a00 */
[----:B01----:R-:W-:Y:S01]  /*03d0*/  VIADD R0, R71, 0x1ff ;  /* 0x000001ff47007836 */ /* 0x003fe20000000000 */
[----:B------:R-:W-:-:S06]  /*03e0*/  IABS R13, R70 ;  /* 0x00000046000d7213 */ /* 0x000fcc0000000000 */
[----:B------:R-:W-:Y:S01]  /*03f0*/  BAR.SYNC.DEFER_BLOCKING 0x0 ;  /* 0x0000000000007b1d */ /* 0x000fe20000010000 */
[----:B------:R-:W-:Y:S02]  /*0400*/  ISETP.NE.AND P6, PT, R70, RZ, PT ;  /* 0x000000ff4600720c */ /* 0x000fe40003fc5270 */
[----:B------:R-:W-:Y:S01]  /*0410*/  SHF.R.S32.HI R3, RZ, 0x1f, R0 ;  /* 0x0000001fff037819 */ /* 0x000fe20000011400 */
[----:B----4-:R-:W-:-:S03]  /*0420*/  ULEA UR9, UR6, UR9, 0x18 ;  /* 0x0000000906097291 */ /* 0x010fc6000f8ec0ff */
[----:B------:R-:W-:Y:S02]  /*0430*/  LEA.HI R3, R3, R0, RZ, 0x9 ;  /* 0x0000000003037211 */ /* 0x000fe400078f48ff */
[----:B--2---:R-:W-:Y:S01]  /*0440*/  IABS R10, R7 ;  /* 0x00000007000a7213 */ /* 0x004fe20000000000 */
[----:B------:R-:W-:Y:S01]  /*0450*/  UIADD3 UR11, UPT, UPT, UR9, 0x14000, URZ ;  /* 0x00014000090b7890 */ /* 0x000fe2000fffe0ff */
[----:B------:R-:W-:-:S05]  /*0460*/  SHF.R.S32.HI R3, RZ, 0x9, R3 ;  /* 0x00000009ff037819 */ /* 0x000fca0000011403 */
[----:B------:R-:W-:-:S05]  /*0470*/  IMAD.SHL.U32 R6, R3, 0x8, RZ ;  /* 0x0000000803067824 */ /* 0x000fca00078e00ff */
[-C--:B------:R-:W-:Y:S02]  /*0480*/  IABS R3, R6.reuse ;  /* 0x0000000600037213 */ /* 0x080fe40000000000 */
[----:B------:R-:W-:Y:S01]  /*0490*/  IABS R11, R6 ;  /* 0x00000006000b7213 */ /* 0x000fe20000000000 */
[----:B------:R-:W0:Y:S01]  /*04a0*/  LDS R14, [UR9] ;  /* 0x00000009ff0e7984 */ /* 0x000e220008000800 */
[----:B------:R-:W1:Y:S08]  /*04b0*/  I2F.RP R0, R3 ;  /* 0x0000000300007306 */ /* 0x000e700000209400 */
[----:B-1----:R-:W1:Y:S02]  /*04c0*/  MUFU.RCP R0, R0 ;  /* 0x0000000000007308 */ /* 0x002e640000001000 */
[----:B-1----:R-:W-:-:S02]  /*04d0*/  VIADD R4, R0, 0xffffffe ;  /* 0x0ffffffe00047836 */ /* 0x002fc40000000000 */
[----:B------:R-:W-:-:S04]  /*04e0*/  IMAD.MOV R0, RZ, RZ, -R11 ;  /* 0x000000ffff007224 */ /* 0x000fc800078e0a0b */
[----:B------:R1:W2:Y:S01]  /*04f0*/  F2I.FTZ.U32.TRUNC.NTZ R5, R4 ;  /* 0x0000000400057305 */ /* 0x0002a2000021f000 */
[----:B0-----:R-:W-:Y:S01]  /*0500*/  R2UR UR8, R14 ;  /* 0x000000000e0872ca */ /* 0x001fe200000e0000 */
[----:B-1----:R-:W-:Y:S02]  /*0510*/  IMAD.MOV.U32 R4, RZ, RZ, RZ ;  /* 0x000000ffff047224 */ /* 0x002fe400078e00ff */
[----:B--2---:R-:W-:-:S04]  /*0520*/  IMAD.MOV R8, RZ, RZ, -R5 ;  /* 0x000000ffff087224 */ /* 0x004fc800078e0a05 */
[----:B------:R-:W-:Y:S02]  /*0530*/  IMAD R9, R8, R3, RZ ;  /* 0x0000000308097224 */ /* 0x000fe400078e02ff */
[----:B------:R-:W-:Y:S02]  /*0540*/  IMAD.MOV.U32 R8, RZ, RZ, R10 ;  /* 0x000000ffff087224 */ /* 0x000fe400078e000a */
[----:B------:R-:W-:-:S06]  /*0550*/  IMAD.HI.U32 R5, R5, R9, R4 ;  /* 0x0000000905057227 */ /* 0x000fcc00078e0004 */
[----:B------:R-:W-:-:S04]  /*0560*/  IMAD.HI.U32 R5, R5, R8, RZ ;  /* 0x0000000805057227 */ /* 0x000fc800078e00ff */
[----:B------:R-:W-:Y:S01]  /*0570*/  IMAD R0, R5, R0, R8 ;  /* 0x0000000005007224 */ /* 0x000fe200078e0208 */
[----:B------:R-:W-:Y:S04]  /*0580*/  BAR.SYNC.DEFER_BLOCKING 0x0 ;  /* 0x0000000000007b1d */ /* 0x000fe80000010000 */
[----:B------:R-:W-:-:S13]  /*0590*/  ISETP.GT.U32.AND P1, PT, R3, R0, PT ;  /* 0x000000000300720c */ /* 0x000fda0003f24070 */
[----:B------:R-:W-:Y:S02]  /*05a0*/  @!P1 IMAD.IADD R0, R0, 0x1, -R3 ;  /* 0x0000000100009824 */ /* 0x000fe400078e0a03 */
[----:B------:R-:W-:Y:S01]  /*05b0*/  @!P1 VIADD R5, R5, 0x1 ;  /* 0x0000000105059836 */ /* 0x000fe20000000000 */
[----:B------:R-:W-:Y:S02]  /*05c0*/  ISETP.NE.AND P1, PT, R6, RZ, PT ;  /* 0x000000ff0600720c */ /* 0x000fe40003f25270 */
[----:B------:R-:W-:Y:S02]  /*05d0*/  ISETP.GE.U32.AND P0, PT, R0, R3, PT ;  /* 0x000000030000720c */ /* 0x000fe40003f06070 */
[----:B------:R-:W-:-:S04]  /*05e0*/  LOP3.LUT R0, R7, R6, RZ, 0x3c, !PT ;  /* 0x0000000607007212 */ /* 0x000fc800078e3cff */
[----:B------:R-:W-:Y:S01]  /*05f0*/  ISETP.GE.AND P2, PT, R0, RZ, PT ;  /* 0x000000ff0000720c */ /* 0x000fe20003f46270 */
[----:B------:R-:W-:-:S05]  /*0600*/  VIADD R0, R70, 0x7f ;  /* 0x0000007f46007836 */ /* 0x000fca0000000000 */
[----:B------:R-:W-:Y:S01]  /*0610*/  SHF.R.S32.HI R3, RZ, 0x1f, R0 ;  /* 0x0000001fff037819 */ /* 0x000fe20000011400 */
[----:B------:R-:W-:-:S03]  /*0620*/  @P0 VIADD R5, R5, 0x1 ;  /* 0x0000000105050836 */ /* 0x000fc60000000000 */
[----:B------:R-:W-:Y:S01]  /*0630*/  LEA.HI R3, R3, R0, RZ, 0x7 ;  /* 0x0000000003037211 */ /* 0x000fe200078f38ff */
[----:B------:R-:W-:-:S04]  /*0640*/  IMAD.MOV.U32 R4, RZ, RZ, R5 ;  /* 0x000000ffff047224 */ /* 0x000fc800078e0005 */
[----:B------:R-:W-:Y:S01]  /*0650*/  @!P2 IMAD.MOV R4, RZ, RZ, -R4 ;  /* 0x000000ffff04a224 */ /* 0x000fe200078e0a04 */
[----:B------:R-:W-:-:S05]  /*0660*/  @!P1 LOP3.LUT R4, RZ, R6, RZ, 0x33, !PT ;  /* 0x00000006ff049212 */ /* 0x000fca00078e33ff */
[----:B------:R-:W-:Y:S02]  /*0670*/  IMAD.SHL.U32 R9, R4, 0x8, RZ ;  /* 0x0000000804097824 */ /* 0x000fe400078e00ff */
[----:B------:R-:W-:-:S03]  /*0680*/  IMAD.MOV R4, RZ, RZ, -R4 ;  /* 0x000000ffff047224 */ /* 0x000fc600078e0a04 */
[----:B------:R-:W-:Y:S01]  /*0690*/  LEA.HI.SX32 R3, R3, -R9, 0x19 ;  /* 0x8000000903037211 */ /* 0x000fe200078fcaff */
[----:B------:R-:W-:Y:S02]  /*06a0*/  IMAD R10, R6, R4, R7 ;  /* 0x00000004060a7224 */ /* 0x000fe400078e0207 */
[----:B------:R-:W-:Y:S01]  /*06b0*/  IMAD.MOV.U32 R4, RZ, RZ, RZ ;  /* 0x000000ffff047224 */ /* 0x000fe200078e00ff */
[----:B------:R-:W-:Y:S02]  /*06c0*/  VIMNMX R11, PT, PT, R3, 0x8, PT ;  /* 0x00000008030b7848 */ /* 0x000fe40003fe0100 */
[----:B------:R-:W-:Y:S02]  /*06d0*/  IABS R7, R10 ;  /* 0x0000000a00077213 */ /* 0x000fe40000000000 */
[-C--:B------:R-:W-:Y:S02]  /*06e0*/  IABS R8, R11.reuse ;  /* 0x0000000b00087213 */ /* 0x080fe40000000000 */
[----:B------:R-:W-:-:S02]  /*06f0*/  IABS R6, R11 ;  /* 0x0000000b00067213 */ /* 0x000fc40000000000 */
[----:B------:R-:W0:Y:S08]  /*0700*/  I2F.RP R0, R8 ;  /* 0x0000000800007306 */ /* 0x000e300000209400 */
[----:B0-----:R-:W0:Y:S02]  /*0710*/  MUFU.RCP R0, R0 ;  /* 0x0000000000007308 */ /* 0x001e240000001000 */
[----:B0-----:R-:W-:-:S06]  /*0720*/  VIADD R5, R0, 0xffffffe ;  /* 0x0ffffffe00057836 */ /* 0x001fcc0000000000 */
[----:B------:R-:W0:Y:S02]  /*0730*/  F2I.FTZ.U32.TRUNC.NTZ R5, R5 ;  /* 0x0000000500057305 */ /* 0x000e24000021f000 */
[----:B0-----:R-:W-:-:S04]  /*0740*/  IMAD.MOV R3, RZ, RZ, -R5 ;  /* 0x000000ffff037224 */ /* 0x001fc800078e0a05 */
[----:B------:R-:W-:-:S04]  /*0750*/  IMAD R3, R3, R8, RZ ;  /* 0x0000000803037224 */ /* 0x000fc800078e02ff */
[----:B------:R-:W-:Y:S02]  /*0760*/  IMAD.HI.U32 R4, R5, R3, R4 ;  /* 0x0000000305047227 */ /* 0x000fe400078e0004 */
[----:B------:R-:W0:Y:S02]  /*0770*/  I2F.RP R5, R13 ;  /* 0x0000000d00057306 */ /* 0x000e240000209400 */
[----:B------:R-:W-:Y:S02]  /*0780*/  IMAD.MOV R3, RZ, RZ, -R6 ;  /* 0x000000ffff037224 */ /* 0x000fe400078e0a06 */
[----:B------:R-:W-:Y:S01]  /*0790*/  IMAD.HI.U32 R0, R4, R7, RZ ;  /* 0x0000000704007227 */ /* 0x000fe200078e00ff */
[----:B------:R-:W-:-:S03]  /*07a0*/  IABS R4, R71 ;  /* 0x0000004700047213 */ /* 0x000fc60000000000 */
[----:B------:R-:W-:-:S05]  /*07b0*/  IMAD R3, R0, R3, R7 ;  /* 0x0000000300037224 */ /* 0x000fca00078e0207 */
[----:B------:R-:W-:Y:S01]  /*07c0*/  ISETP.GT.U32.AND P1, PT, R8, R3, PT ;  /* 0x000000030800720c */ /* 0x000fe20003f24070 */
[----:B0-----:R-:W0:-:S12]  /*07d0*/  MUFU.RCP R5, R5 ;  /* 0x0000000500057308 */ /* 0x001e180000001000 */
[----:B------:R-:W-:Y:S02]  /*07e0*/  @!P1 IMAD.IADD R3, R3, 0x1, -R8 ;  /* 0x0000000103039824 */ /* 0x000fe400078e0a08 */
[----:B------:R-:W-:Y:S01]  /*07f0*/  @!P1 VIADD R0, R0, 0x1 ;  /* 0x0000000100009836 */ /* 0x000fe20000000000 */
[----:B------:R-:W-:Y:S02]  /*0800*/  ISETP.NE.AND P1, PT, R11, RZ, PT ;  /* 0x000000ff0b00720c */ /* 0x000fe40003f25270 */
[----:B------:R-:W-:Y:S01]  /*0810*/  ISETP.GE.U32.AND P0, PT, R3, R8, PT ;  /* 0x000000080300720c */ /* 0x000fe20003f06070 */
[----:B0-----:R-:W-:Y:S01]  /*0820*/  VIADD R6, R5, 0xffffffe ;  /* 0x0ffffffe05067836 */ /* 0x001fe20000000000 */
[----:B------:R-:W-:-:S03]  /*0830*/  LOP3.LUT R3, R10, R11, RZ, 0x3c, !PT ;  /* 0x0000000b0a037212 */ /* 0x000fc600078e3cff */
[----:B------:R0:W1:Y:S01]  /*0840*/  F2I.FTZ.U32.TRUNC.NTZ R7, R6 ;  /* 0x0000000600077305 */ /* 0x000062000021f000 */
[----:B------:R-:W-:-:S07]  /*0850*/  ISETP.GE.AND P2, PT, R3, RZ, PT ;  /* 0x000000ff0300720c */ /* 0x000fce0003f46270 */
[----:B------:R-:W-:Y:S01]  /*0860*/  @P0 VIADD R0, R0, 0x1 ;  /* 0x0000000100000836 */ /* 0x000fe20000000000 */
[----:B------:R-:W2:Y:S01]  /*0870*/  I2F.RP R3, R4 ;  /* 0x0000000400037306 */ /* 0x000ea20000209400 */
[----:B0-----:R-:W-:Y:S02]  /*0880*/  IMAD.MOV.U32 R6, RZ, RZ, RZ ;  /* 0x000000ffff067224 */ /* 0x001fe400078e00ff */
[----:B------:R-:W-:Y:S02]  /*0890*/  IMAD.MOV.U32 R12, RZ, RZ, R0 ;  /* 0x000000ffff0c7224 */ /* 0x000fe400078e0000 */
[----:B-1----:R-:W-:Y:S02]  /*08a0*/  IMAD.MOV R8, RZ, RZ, -R7 ;  /* 0x000000ffff087224 */ /* 0x002fe400078e0a07 */
[----:B------:R-:W-:Y:S01]  /*08b0*/  @!P2 IMAD.MOV R12, RZ, RZ, -R12 ;  /* 0x000000ffff0ca224 */ /* 0x000fe200078e0a0c */
[----:B------:R-:W-:Y:S01]  /*08c0*/  @!P1 LOP3.LUT R12, RZ, R11, RZ, 0x33, !PT ;  /* 0x0000000bff0c9212 */ /* 0x000fe200078e33ff */
[----:B------:R-:W-:-:S04]  /*08d0*/  IMAD R5, R8, R13, RZ ;  /* 0x0000000d08057224 */ /* 0x000fc800078e02ff */
[----:B------:R-:W-:Y:S01]  /*08e0*/  IMAD.MOV R0, RZ, RZ, -R12 ;  /* 0x000000ffff007224 */ /* 0x000fe200078e0a0c */
[----:B--2---:R-:W0:Y:S01]  /*08f0*/  MUFU.RCP R3, R3 ;  /* 0x0000000300037308 */ /* 0x004e220000001000 */
[----:B------:R-:W-:Y:S01]  /*0900*/  IMAD.HI.U32 R6, R7, R5, R6 ;  /* 0x0000000507067227 */ /* 0x000fe200078e0006 */
[----:B------:R-:W-:-:S03]  /*0910*/  SHF.R.U32.HI R5, RZ, 0x5, R2 ;  /* 0x00000005ff057819 */ /* 0x000fc60000011602 */
[----:B------:R-:W-:Y:S01]  /*0920*/  IMAD R0, R11, R0, R10 ;  /* 0x000000000b007224 */ /* 0x000fe200078e020a */
[----:B------:R-:W-:-:S03]  /*0930*/  SGXT.U32 R5, R5, 0x3 ;  /* 0x000000030505781a */ /* 0x000fc60000000000 */
[----:B------:R-:W-:-:S04]  /*0940*/  IMAD.IADD R0, R9, 0x1, R0 ;  /* 0x0000000109007824 */ /* 0x000fc800078e0200 */
[----:B------:R-:W-:Y:S01]  /*0950*/  IMAD R221, R0, 0x80, R221 ;  /* 0x0000008000dd7824 */ /* 0x000fe200078e02dd */
[----:B------:R-:W-:Y:S01]  /*0960*/  SHF.R.U32.HI R0, RZ, 0x5, R2 ;  /* 0x00000005ff007819 */ /* 0x000fe20000011602 */
[----:B0-----:R-:W-:-:S03]  /*0970*/  VIADD R7, R3, 0xffffffe ;  /* 0x0ffffffe03077836 */ /* 0x001fc60000000000 */
[----:B------:R-:W-:Y:S02]  /*0980*/  IABS R8, R221 ;  /* 0x000000dd00087213 */ /* 0x000fe40000000000 */
[----:B------:R-:W-:Y:S02]  /*0990*/  SHF.R.S32.HI R3, RZ, 0x7, R2 ;  /* 0x00000007ff037819 */ /* 0x000fe40000011402 */
[----:B------:R-:W-:Y:S01]  /*09a0*/  R2UR UR16, R0 ;  /* 0x00000000001072ca */ /* 0x000fe200000e0000 */
[----:B------:R-:W-:Y:S01]  /*09b0*/  IMAD.HI.U32 R6, R6, R8, RZ ;  /* 0x0000000806067227 */ /* 0x000fe200078e00ff */
[----:B------:R-:W0:Y:S01]  /*09c0*/  F2I.FTZ.U32.TRUNC.NTZ R7, R7 ;  /* 0x0000000700077305 */ /* 0x000e22000021f000 */
[----:B------:R-:W-:Y:S02]  /*09d0*/  SGXT R3, R3, 0x1 ;  /* 0x000000010303781a */ /* 0x000fe40000000200 */
[----:B------:R-:W-:Y:S01]  /*09e0*/  IMAD.MOV R6, RZ, RZ, -R6 ;  /* 0x000000ffff067224 */ /* 0x000fe200078e0a06 */
[----:B------:R-:W-:Y:S01]  /*09f0*/  ISETP.GE.AND P2, PT, R221, RZ, PT ;  /* 0x000000ffdd00720c */ /* 0x000fe20003f46270 */
[----:B------:R-:W-:Y:S01]  /*0a00*/  IMAD.SHL.U32 R0, R12, 0x200, RZ ;  /* 0x000002000c007824 */ /* 0x000fe200078e00ff */
[----:B------:R-:W-:Y:S01]  /*0a10*/  LOP3.LUT R3, R3, 0x90, RZ, 0xc0, !PT ;  /* 0x0000009003037812 */ /* 0x000fe200078ec0ff */
[----:B------:R-:W-:-:S02]  /*0a20*/  IMAD R8, R13, R6, R8 ;  /* 0x000000060d087224 */ /* 0x000fc400078e0208 */
[----:B------:R-:W-:Y:S01]  /*0a30*/  IMAD.SHL.U32 R6, R2, 0x2, RZ ;  /* 0x0000000202067824 */ /* 0x000fe200078e00ff */
[C---:B------:R-:W-:Y:S01]  /*0a40*/  LOP3.LUT R5, R0.reuse, R5, RZ, 0xfc, !PT ;  /* 0x0000000500057212 */ /* 0x040fe200078efcff */
[----:B------:R-:W-:Y:S01]  /*0a50*/  USHF.L.U32 UR4, UR16, 0x15, URZ ;  /* 0x0000001510047899 */ /* 0x000fe200080006ff */
[----:B------:R-:W-:Y:S01]  /*0a60*/  ISETP.GT.U32.AND P0, PT, R13, R8, PT ;  /* 0x000000080d00720c */ /* 0x000fe20003f04070 */
[----:B------:R-:W-:Y:S01]  /*0a70*/  USHF.L.U32 UR5, UR16, 0x6, URZ ;  /* 0x0000000610057899 */ /* 0x000fe200080006ff */
[----:B------:R-:W-:Y:S01]  /*0a80*/  LOP3.LUT R10, R3, 0x7e, R6, 0x78, !PT ;  /* 0x0000007e030a7812 */ /* 0x000fe200078e7806 */
[--C-:B0-----:R-:W-:Y:S01]  /*0a90*/  IMAD.MOV R9, RZ, RZ, -R7.reuse ;  /* 0x000000ffff097224 */ /* 0x101fe200078e0a07 */
[C---:B------:R-:W-:Y:S01]  /*0aa0*/  LOP3.LUT R15, R5.reuse, 0x8, RZ, 0xfc, !PT ;  /* 0x00000008050f7812 */ /* 0x040fe200078efcff */
[----:B------:R-:W-:Y:S01]  /*0ab0*/  IMAD.MOV.U32 R6, RZ, RZ, RZ ;  /* 0x000000ffff067224 */ /* 0x000fe200078e00ff */
[----:B------:R-:W-:Y:S01]  /*0ac0*/  LOP3.LUT R16, R5, 0x10, RZ, 0xfc, !PT ;  /* 0x0000001005107812 */ /* 0x000fe200078efcff */
[----:B------:R-:W-:Y:S01]  /*0ad0*/  IMAD R3, R9, R4, RZ ;  /* 0x0000000409037224 */ /* 0x000fe200078e02ff */
[----:B------:R-:W-:Y:S01]  /*0ae0*/  IABS R11, R15 ;  /* 0x0000000f000b7213 */ /* 0x000fe20000000000 */
[----:B------:R-:W-:Y:S01]  /*0af0*/  VIADD R9, R0, UR16 ;  /* 0x0000001000097c36 */ /* 0x000fe20008000000 */
[----:B------:R-:W-:Y:S01]  /*0b00*/  IABS R12, R16 ;  /* 0x00000010000c7213 */ /* 0x000fe20000000000 */
[----:B------:R-:W-:Y:S01]  /*0b10*/  IMAD.HI.U32 R7, R7, R3, R6 ;  /* 0x0000000307077227 */ /* 0x000fe200078e0006 */
[----:B------:R-:W-:Y:S01]  /*0b20*/  ISETP.GE.AND P5, PT, R15, RZ, PT ;  /* 0x000000ff0f00720c */ /* 0x000fe20003fa6270 */
[----:B------:R-:W-:Y:S01]  /*0b30*/  ULOP3.LUT UR4, UR4, 0x600000, URZ, 0xc0, !UPT ;  /* 0x0060000004047892 */ /* 0x000fe2000f8ec0ff */
[----:B------:R-:W-:Y:S01]  /*0b40*/  ISETP.GE.AND P3, PT, R16, RZ, PT ;  /* 0x000000ff1000720c */ /* 0x000fe20003f66270 */
[----:B------:R-:W-:Y:S01]  /*0b50*/  @!P0 IMAD.IADD R8, R8, 0x1, -R13 ;  /* 0x0000000108088824 */ /* 0x000fe200078e0a0d */
[----:B------:R-:W-:Y:S01]  /*0b60*/  LOP3.LUT R16, R5, 0x20, RZ, 0xfc, !PT ;  /* 0x0000002005107812 */ /* 0x000fe200078efcff */
[----:B------:R-:W-:Y:S01]  /*0b70*/  IMAD.HI.U32 R6, R7, R11, RZ ;  /* 0x0000000b07067227 */ /* 0x000fe200078e00ff */
[----:B------:R-:W-:Y:S01]  /*0b80*/  LOP3.LUT R18, R5, 0x40, RZ, 0xfc, !PT ;  /* 0x0000004005127812 */ /* 0x000fe200078efcff */
[----:B------:R-:W-:Y:S01]  /*0b90*/  ULOP3.LUT UR5, UR5, 0x100, URZ, 0xc0, !UPT ;  /* 0x0000010005057892 */ /* 0x000fe2000f8ec0ff */
[----:B------:R-:W-:Y:S01]  /*0ba0*/  ISETP.GT.U32.AND P0, PT, R13, R8, PT ;  /* 0x000000080d00720c */ /* 0x000fe20003f04070 */
[----:B------:R-:W-:Y:S01]  /*0bb0*/  IMAD.MOV R6, RZ, RZ, -R6 ;  /* 0x000000ffff067224 */ /* 0x000fe200078e0a06 */
[----:B------:R-:W-:Y:S01]  /*0bc0*/  IABS R23, R18 ;  /* 0x0000001200177213 */ /* 0x000fe20000000000 */
[----:B------:R-:W-:Y:S01]  /*0bd0*/  IMAD.SHL.U32 R3, R2, 0x40, RZ ;  /* 0x0000004002037824 */ /* 0x000fe200078e00ff */
[C---:B------:R-:W-:Y:S01]  /*0be0*/  LOP3.LUT R20, R5.reuse, 0x50, RZ, 0xfc, !PT ;  /* 0x0000005005147812 */ /* 0x040fe200078efcff */
[----:B------:R-:W-:Y:S01]  /*0bf0*/  IMAD R11, R4, R6, R11 ;  /* 0x00000006040b7224 */ /* 0x000fe200078e020b */
[----:B------:R-:W-:Y:S01]  /*0c00*/  LOP3.LUT R24, R5, 0x60, RZ, 0xfc, !PT ;  /* 0x0000006005187812 */ /* 0x000fe200078efcff */
[----:B------:R-:W-:Y:S01]  /*0c10*/  VIADD R17, R9, 0x18 ;  /* 0x0000001809117836 */ /* 0x000fe20000000000 */
[----:B------:R-:W-:Y:S01]  /*0c20*/  LOP3.LUT R3, R10, 0x1000, R3, 0xf8, !PT ;  /* 0x000010000a037812 */ /* 0x000fe200078ef803 */
[----:B------:R-:W-:Y:S01]  /*0c30*/  IMAD.HI.U32 R10, R7, R12, RZ ;  /* 0x0000000c070a7227 */ /* 0x000fe200078e00ff */
[----:B------:R-:W-:Y:S01]  /*0c40*/  IABS R26, R20 ;  /* 0x00000014001a7213 */ /* 0x000fe20000000000 */
[----:B------:R-:W-:Y:S01]  /*0c50*/  UIADD3 UR10, UPT, UPT, UR5, UR4, UR8 ;  /* 0x00000004050a7290 */ /* 0x000fe2000fffe008 */
[----:B------:R-:W-:Y:S01]  /*0c60*/  IABS R14, R17 ;  /* 0x00000011000e7213 */ /* 0x000fe20000000000 */
[----:B------:R-:W-:Y:S01]  /*0c70*/  @!P0 IMAD.IADD R8, R8, 0x1, -R13 ;  /* 0x0000000108088824 */ /* 0x000fe200078e0a0d */
[C---:B------:R-:W-:Y:S01]  /*0c80*/  ISETP.GT.U32.AND P0, PT, R4.reuse, R11, PT ;  /* 0x0000000b0400720c */ /* 0x040fe20003f04070 */
[----:B------:R-:W-:Y:S01]  /*0c90*/  IMAD.MOV R15, RZ, RZ, -R10 ;  /* 0x000000ffff0f7224 */ /* 0x000fe200078e0a0a */
[----:B------:R-:W-:Y:S01]  /*0ca0*/  ISETP.GE.AND P1, PT, R17, RZ, PT ;  /* 0x000000ff1100720c */ /* 0x000fe20003f26270 */
[----:B------:R-:W-:Y:S01]  /*0cb0*/  IMAD.MOV.U32 R6, RZ, RZ, R8 ;  /* 0x000000ffff067224 */ /* 0x000fe200078e0008 */
[----:B------:R-:W-:Y:S01]  /*0cc0*/  IABS R30, R24 ;  /* 0x00000018001e7213 */ /* 0x000fe20000000000 */
[----:B------:R-:W-:Y:S01]  /*0cd0*/  IMAD R10, R4, R15, R12 ;  /* 0x0000000f040a7224 */ /* 0x000fe200078e020c */
[----:B------:R-:W-:Y:S01]  /*0ce0*/  IABS R15, R16 ;  /* 0x00000010000f7213 */ /* 0x000fe20000000000 */
[----:B------:R-:W-:Y:S01]  /*0cf0*/  IMAD.HI.U32 R12, R7, R14, RZ ;  /* 0x0000000e070c7227 */ /* 0x000fe200078e00ff */
[----:B------:R-:W-:-:S02]  /*0d00*/  LOP3.LUT R28, R5, 0xd0, RZ, 0xfc, !PT ;  /* 0x000000d0051c7812 */ /* 0x000fc400078efcff */
[----:B------:R-:W-:Y:S01]  /*0d10*/  ISETP.GT.U32.AND P4, PT, R4, R10, PT ;  /* 0x0000000a0400720c */ /* 0x000fe20003f84070 */
[----:B------:R-:W-:Y:S01]  /*0d20*/  @!P2 IMAD.MOV R6, RZ, RZ, -R6 ;  /* 0x000000ffff06a224 */ /* 0x000fe200078e0a06 */
[----:B------:R-:W-:Y:S01]  /*0d30*/  @!P6 LOP3.LUT R6, RZ, R70, RZ, 0x33, !PT ;  /* 0x00000046ff06e212 */ /* 0x000fe200078e33ff */
[----:B------:R-:W-:Y:S01]  /*0d40*/  @!P0 IMAD.IADD R11, R11, 0x1, -R4 ;  /* 0x000000010b0b8824 */ /* 0x000fe200078e0a04 */
[----:B------:R-:W-:Y:S01]  /*0d50*/  ISETP.GE.AND P2, PT, R16, RZ, PT ;  /* 0x000000ff1000720c */ /* 0x000fe20003f46270 */
[----:B------:R-:W-:Y:S01]  /*0d60*/  IMAD.MOV R13, RZ, RZ, -R12 ;  /* 0x000000ffff0d7224 */ /* 0x000fe200078e0a0c */
[----:B------:R-:W-:Y:S01]  /*0d70*/  LOP3.LUT R12, R5, 0x28, RZ, 0xfc, !PT ;  /* 0x00000028050c7812 */ /* 0x000fe200078efcff */
[----:B------:R-:W-:Y:S01]  /*0d80*/  IMAD.HI.U32 R8, R7, R15, RZ ;  /* 0x0000000f07087227 */ /* 0x000fe200078e00ff */
[C---:B------:R-:W-:Y:S02]  /*0d90*/  ISETP.GT.U32.AND P6, PT, R4.reuse, R11, PT ;  /* 0x0000000b0400720c */ /* 0x040fe40003fc4070 */
[----:B------:R-:W-:Y:S01]  /*0da0*/  IABS R17, R12 ;  /* 0x0000000c00117213 */ /* 0x000fe20000000000 */
[----:B------:R-:W-:Y:S01]  /*0db0*/  IMAD R14, R4, R13, R14 ;  /* 0x0000000d040e7224 */ /* 0x000fe200078e020e */
[----:B------:R-:W-:Y:S01]  /*0dc0*/  LOP3.LUT R13, R5, 0x30, RZ, 0xfc, !PT ;  /* 0x00000030050d7812 */ /* 0x000fe200078efcff */
[----:B------:R-:W-:Y:S01]  /*0dd0*/  @!P4 IMAD.IADD R10, R10, 0x1, -R4 ;  /* 0x000000010a0ac824 */ /* 0x000fe200078e0a04 */
[----:B------:R-:W-:Y:S01]  /*0de0*/  ISETP.GE.AND P4, PT, R12, RZ, PT ;  /* 0x000000ff0c00720c */ /* 0x000fe20003f86270 */
[----:B------:R-:W-:Y:S01]  /*0df0*/  IMAD.MOV R8, RZ, RZ, -R8 ;  /* 0x000000ffff087224 */ /* 0x000fe200078e0a08 */
[----:B------:R-:W-:Y:S01]  /*0e00*/  ISETP.GT.U32.AND P0, PT, R4, R14, PT ;  /* 0x0000000e0400720c */ /* 0x000fe20003f04070 */
[----:B------:R-:W-:Y:S01]  /*0e10*/  IMAD.HI.U32 R12, R7, R17, RZ ;  /* 0x00000011070c7227 */ /* 0x000fe200078e00ff */
[----:B------:R-:W-:-:S02]  /*0e20*/  IABS R19, R13 ;  /* 0x0000000d00137213 */ /* 0x000fc40000000000 */
[----:B------:R-:W-:Y:S01]  /*0e30*/  IABS R44, R28 ;  /* 0x0000001c002c7213 */ /* 0x000fe20000000000 */
[----:B------:R-:W-:Y:S01]  /*0e40*/  @!P6 IMAD.IADD R11, R11, 0x1, -R4 ;  /* 0x000000010b0be824 */ /* 0x000fe200078e0a04 */
[C---:B------:R-:W-:Y:S01]  /*0e50*/  ISETP.GT.U32.AND P6, PT, R4.reuse, R10, PT ;  /* 0x0000000a0400720c */ /* 0x040fe20003fc4070 */
[----:B------:R-:W-:Y:S01]  /*0e60*/  IMAD R15, R4, R8, R15 ;  /* 0x00000008040f7224 */ /* 0x000fe200078e020f */
[C---:B------:R-:W-:Y:S01]  /*0e70*/  LOP3.LUT R66, R5.reuse, 0x160, RZ, 0xfc, !PT ;  /* 0x0000016005427812 */ /* 0x040fe200078efcff */
[----:B------:R-:W-:Y:S01]  /*0e80*/  IMAD.MOV.U32 R8, RZ, RZ, R11 ;  /* 0x000000ffff087224 */ /* 0x000fe200078e000b */
[C---:B------:R-:W-:Y:S01]  /*0e90*/  LOP3.LUT R72, R5.reuse, 0x180, RZ, 0xfc, !PT ;  /* 0x0000018005487812 */ /* 0x040fe200078efcff */
[----:B------:R-:W-:Y:S01]  /*0ea0*/  IMAD.MOV R12, RZ, RZ, -R12 ;  /* 0x000000ffff0c7224 */ /* 0x000fe200078e0a0c */
[----:B------:R-:W-:Y:S01]  /*0eb0*/  LOP3.LUT R84, R5, 0x188, RZ, 0xfc, !PT ;  /* 0x0000018805547812 */ /* 0x000fe200078efcff */
[----:B------:R-:W-:Y:S01]  /*0ec0*/  @!P0 IMAD.IADD R14, R14, 0x1, -R4 ;  /* 0x000000010e0e8824 */ /* 0x000fe200078e0a04 */
[----:B------:R-:W-:Y:S01]  /*0ed0*/  IABS R63, R72 ;  /* 0x00000048003f7213 */ /* 0x000fe20000000000 */
[----:B------:R-:W-:Y:S01]  /*0ee0*/  @!P5 IMAD.MOV R8, RZ, RZ, -R8 ;  /* 0x000000ffff08d224 */ /* 0x000fe200078e0a08 */
[C---:B------:R-:W-:Y:S01]  /*0ef0*/  ISETP.GT.U32.AND P5, PT, R4.reuse, R15, PT ;  /* 0x0000000f0400720c */ /* 0x040fe20003fa4070 */
[C---:B------:R-:W-:Y:S01]  /*0f00*/  IMAD R17, R4.reuse, R12, R17 ;  /* 0x0000000c04117224 */ /* 0x040fe200078e0211 */
[----:B------:R-:W-:Y:S01]  /*0f10*/  ISETP.GT.U32.AND P0, PT, R4, R14, PT ;  /* 0x0000000e0400720c */ /* 0x000fe20003f04070 */
[----:B------:R-:W-:Y:S01]  /*0f20*/  @!P6 IMAD.IADD R10, R10, 0x1, -R4 ;  /* 0x000000010a0ae824 */ /* 0x000fe200078e0a04 */
[----:B------:R-:W-:Y:S01]  /*0f30*/  IABS R65, R84 ;  /* 0x0000005400417213 */ /* 0x000fe20000000000 */
[----:B------:R-:W-:Y:S01]  /*0f40*/  VIADD R16, R9, 0x38 ;  /* 0x0000003809107836 */ /* 0x000fe20000000000 */
[----:B------:R-:W-:Y:S01]  /*0f50*/  ISETP.GT.U32.AND P6, PT, R4, R17, PT ;  /* 0x000000110400720c */ /* 0x000fe20003fc4070 */
[----:B------:R-:W-:Y:S01]  /*0f60*/  IMAD.HI.U32 R11, R7, R19, RZ ;  /* 0x00000013070b7227 */ /* 0x000fe200078e00ff */
[----:B------:R-:W-:-:S02]  /*0f70*/  LOP3.LUT R86, R5, 0x190, RZ, 0xfc, !PT ;  /* 0x0000019005567812 */ /* 0x000fc400078efcff */
[----:B------:R-:W-:Y:S01]  /*0f80*/  IABS R21, R16 ;  /* 0x0000001000157213 */ /* 0x000fe20000000000 */
[----:B------:R-:W-:Y:S01]  /*0f90*/  @!P3 IMAD.MOV R10, RZ, RZ, -R10 ;  /* 0x000000ffff0ab224 */ /* 0x000fe200078e0a0a */
[----:B------:R-:W-:Y:S01]  /*0fa0*/  IABS R67, R86 ;  /* 0x0000005600437213 */ /* 0x000fe20000000000 */
[--C-:B------:R-:W-:Y:S01]  /*0fb0*/  @!P5 IMAD.IADD R15, R15, 0x1, -R4.reuse ;  /* 0x000000010f0fd824 */ /* 0x100fe200078e0a04 */
[----:B------:R-:W-:Y:S01]  /*0fc0*/  ISETP.GE.AND P5, PT, R16, RZ, PT ;  /* 0x000000ff1000720c */ /* 0x000fe20003fa6270 */
[--C-:B------:R-:W-:Y:S01]  /*0fd0*/  @!P0 IMAD.IADD R14, R14, 0x1, -R4.reuse ;  /* 0x000000010e0e8824 */ /* 0x100fe200078e0a04 */
[----:B------:R-:W-:Y:S01]  /*0fe0*/  ISETP.GE.AND P0, PT, R13, RZ, PT ;  /* 0x000000ff0d00720c */ /* 0x000fe20003f06270 */
[----:B------:R-:W-:Y:S01]  /*0ff0*/  IMAD.HI.U32 R12, R7, R21, RZ ;  /* 0x00000015070c7227 */ /* 0x000fe200078e00ff */
[C---:B------:R-:W-:Y:S02]  /*1000*/  LOP3.LUT R16, R5.reuse, 0x48, RZ, 0xfc, !PT ;  /* 0x0000004805107812 */ /* 0x040fe400078efcff */
[----:B------:R-:W-:Y:S01]  /*1010*/  LOP3.LUT R92, R5, 0x1b0, RZ, 0xfc, !PT ;  /* 0x000001b0055c7812 */ /* 0x000fe200078efcff */
[----:B------:R-:W-:Y:S01]  /*1020*/  @!P6 IMAD.IADD R17, R17, 0x1, -R4 ;  /* 0x000000011111e824 */ /* 0x000fe200078e0a04 */
[C---:B------:R-:W-:Y:S01]  /*1030*/  ISETP.GT.U32.AND P6, PT, R4.reuse, R15, PT ;  /* 0x0000000f0400720c */ /* 0x040fe20003fc4070 */
[----:B------:R-:W-:Y:S01]  /*1040*/  IMAD.MOV R13, RZ, RZ, -R11 ;  /* 0x000000ffff0d7224 */ /* 0x000fe200078e0a0b */
[----:B------:R-:W-:Y:S01]  /*1050*/  IABS R25, R16 ;  /* 0x0000001000197213 */ /* 0x000fe20000000000 */
[----:B------:R-:W-:Y:S01]  /*1060*/  IMAD.MOV R12, RZ, RZ, -R12 ;  /* 0x000000ffff0c7224 */ /* 0x000fe200078e0a0c */
[C---:B------:R-:W-:Y:S01]  /*1070*/  ISETP.GT.U32.AND P3, PT, R4.reuse, R17, PT ;  /* 0x000000110400720c */ /* 0x040fe20003f64070 */
[----:B------:R-:W-:Y:S01]  /*1080*/  IMAD R19, R4, R13, R19 ;  /* 0x0000000d04137224 */ /* 0x000fe200078e0213 */
[----:B------:R-:W-:Y:S01]  /*1090*/  IABS R75, R92 ;  /* 0x0000005c004b7213 */ /* 0x000fe20000000000 */
[----:B------:R-:W-:Y:S01]  /*10a0*/  IMAD.HI.U32 R11, R7, R23, RZ ;  /* 0x00000017070b7227 */ /* 0x000fe200078e00ff */
[----:B------:R-:W-:-:S02]  /*10b0*/  LOP3.LUT R95, R5, 0x1c0, RZ, 0xfc, !PT ;  /* 0x000001c0055f7812 */ /* 0x000fc400078efcff */
[C---:B------:R-:W-:Y:S01]  /*10c0*/  LOP3.LUT R96, R5.reuse, 0x1c8, RZ, 0xfc, !PT ;  /* 0x000001c805607812 */ /* 0x040fe200078efcff */
[C---:B------:R-:W-:Y:S01]  /*10d0*/  IMAD R21, R4.reuse, R12, R21 ;  /* 0x0000000c04157224 */ /* 0x040fe200078e0215 */
[C---:B------:R-:W-:Y:S01]  /*10e0*/  LOP3.LUT R99, R5.reuse, 0x1e0, RZ, 0xfc, !PT ;  /* 0x000001e005637812 */ /* 0x040fe200078efcff */
[----:B------:R-:W-:Y:S01]  /*10f0*/  @!P1 IMAD.MOV R14, RZ, RZ, -R14 ;  /* 0x000000ffff0e9224 */ /* 0x000fe200078e0a0e */
[C---:B------:R-:W-:Y:S01]  /*1100*/  ISETP.GT.U32.AND P1, PT, R4.reuse, R19, PT ;  /* 0x000000130400720c */ /* 0x040fe20003f24070 */
[----:B------:R-:W-:Y:S01]  /*1110*/  IMAD.MOV R11, RZ, RZ, -R11 ;  /* 0x000000ffff0b7224 */ /* 0x000fe200078e0a0b */
[----:B------:R-:W-:Y:S01]  /*1120*/  LOP3.LUT R97, R5, 0x1d0, RZ, 0xfc, !PT ;  /* 0x000001d005617812 */ /* 0x000fe200078efcff */
[--C-:B------:R-:W-:Y:S01]  /*1130*/  @!P6 IMAD.IADD R15, R15, 0x1, -R4.reuse ;  /* 0x000000010f0fe824 */ /* 0x100fe200078e0a04 */
[C---:B------:R-:W-:Y:S01]  /*1140*/  ISETP.GT.U32.AND P6, PT, R4.reuse, R21, PT ;  /* 0x000000150400720c */ /* 0x040fe20003fc4070 */
[C---:B------:R-:W-:Y:S01]  /*1150*/  IMAD R23, R4.reuse, R11, R23 ;  /* 0x0000000b04177224 */ /* 0x040fe200078e0217 */
[----:B------:R-:W-:Y:S01]  /*1160*/  IABS R85, R99 ;  /* 0x0000006300557213 */ /* 0x000fe20000000000 */
[----:B------:R-:W-:Y:S01]  /*1170*/  @!P3 IMAD.IADD R17, R17, 0x1, -R4 ;  /* 0x000000011111b824 */ /* 0x000fe200078e0a04 */
[----:B------:R-:W-:Y:S01]  /*1180*/  LOP3.LUT R100, R5, 0x1f0, RZ, 0xfc, !PT ;  /* 0x000001f005647812 */ /* 0x000fe200078efcff */
[----:B------:R-:W-:Y:S01]  /*1190*/  IMAD.HI.U32 R11, R7, R25, RZ ;  /* 0x00000019070b7227 */ /* 0x000fe200078e00ff */
[----:B------:R-:W-:-:S02]  /*11a0*/  ISETP.GT.U32.AND P3, PT, R4, R23, PT ;  /* 0x000000170400720c */ /* 0x000fc40003f64070 */
[----:B------:R-:W-:Y:S01]  /*11b0*/  IABS R89, R100 ;  /* 0x0000006400597213 */ /* 0x000fe20000000000 */
[--C-:B------:R-:W-:Y:S01]  /*11c0*/  @!P1 IMAD.IADD R19, R19, 0x1, -R4.reuse ;  /* 0x0000000113139824 */ /* 0x100fe200078e0a04 */
[----:B------:R-:W-:Y:S01]  /*11d0*/  ISETP.GE.AND P1, PT, R18, RZ, PT ;  /* 0x000000ff1200720c */ /* 0x000fe20003f26270 */
[----:B------:R-:W-:Y:S01]  /*11e0*/  VIADD R22, R9, 0x58 ;  /* 0x0000005809167836 */ /* 0x000fe20000000000 */
[----:B------:R-:W-:Y:S01]  /*11f0*/  LOP3.LUT R18, R5, 0x70, RZ, 0xfc, !PT ;  /* 0x0000007005127812 */ /* 0x000fe200078efcff */
[----:B------:R-:W-:Y:S01]  /*1200*/  @!P6 IMAD.IADD R21, R21, 0x1, -R4 ;  /* 0x000000011515e824 */ /* 0x000fe200078e0a04 */
[----:B------:R-:W-:Y:S01]  /*1210*/  ISETP.GT.U32.AND P6, PT, R4, R19, PT ;  /* 0x000000130400720c */ /* 0x000fe20003fc4070 */
[----:B------:R-:W-:Y:S01]  /*1220*/  IMAD.MOV R11, RZ, RZ, -R11 ;  /* 0x000000ffff0b7224 */ /* 0x000fe200078e0a0b */
[----:B------:R-:W-:Y:S01]  /*1230*/  IABS R27, R22 ;  /* 0x00000016001b7213 */ /* 0x000fe20000000000 */
[----:B------:R-:W-:Y:S01]  /*1240*/  IMAD.HI.U32 R12, R7, R26, RZ ;  /* 0x0000001a070c7227 */ /* 0x000fe200078e00ff */
[----:B------:R-:W-:-:S03]  /*1250*/  IABS R32, R18 ;  /* 0x0000001200207213 */ /* 0x000fc60000000000 */
[----:B------:R-:W-:Y:S01]  /*1260*/  @!P3 IMAD.IADD R23, R23, 0x1, -R4 ;  /* 0x000000011717b824 */ /* 0x000fe200078e0a04 */
[C---:B------:R-:W-:Y:S01]  /*1270*/  ISETP.GT.U32.AND P3, PT, R4.reuse, R21, PT ;  /* 0x000000150400720c */ /* 0x040fe20003f64070 */
[C---:B------:R-:W-:Y:S02]  /*1280*/  IMAD R25, R4.reuse, R11, R25 ;  /* 0x0000000b04197224 */ /* 0x040fe400078e0219 */
[----:B------:R-:W-:Y:S02]  /*1290*/  IMAD.MOV R13, RZ, RZ, -R12 ;  /* 0x000000ffff0d7224 */ /* 0x000fe400078e0a0c */
[----:B------:R-:W-:Y:S01]  /*12a0*/  @!P6 IMAD.IADD R19, R19, 0x1, -R4 ;  /* 0x000000011313e824 */ /* 0x000fe200078e0a04 */
[C---:B------:R-:W-:Y:S01]  /*12b0*/  ISETP.GT.U32.AND P6, PT, R4.reuse, R25, PT ;  /* 0x000000190400720c */ /* 0x040fe20003fc4070 */
[----:B------:R-:W-:Y:S02]  /*12c0*/  IMAD R26, R4, R13, R26 ;  /* 0x0000000d041a7224 */ /* 0x000fe400078e021a */
[----:B------:R-:W-:-:S04]  /*12d0*/  IMAD.HI.U32 R11, R7, R27, RZ ;  /* 0x0000001b070b7227 */ /* 0x000fc800078e00ff */
[----:B------:R-:W-:Y:S01]  /*12e0*/  @!P3 IMAD.IADD R21, R21, 0x1, -R4 ;  /* 0x000000011515b824 */ /* 0x000fe200078e0a04 */
[----:B------:R-:W-:Y:S01]  /*12f0*/  ISETP.GT.U32.AND P3, PT, R4, R26, PT ;  /* 0x0000001a0400720c */ /* 0x000fe20003f64070 */
[----:B------:R-:W-:Y:S02]  /*1300*/  IMAD.MOV R11, RZ, RZ, -R11 ;  /* 0x000000ffff0b7224 */ /* 0x000fe400078e0a0b */
[----:B------:R-:W-:-:S04]  /*1310*/  IMAD.HI.U32 R12, R7, R30, RZ ;  /* 0x0000001e070c7227 */ /* 0x000fc800078e00ff */
[C---:B------:R-:W-:Y:S02]  /*1320*/  IMAD R27, R4.reuse, R11, R27 ;  /* 0x0000000b041b7224 */ /* 0x040fe400078e021b */
[----:B------:R-:W-:Y:S01]  /*1330*/  @!P2 IMAD.MOV R15, RZ, RZ, -R15 ;  /* 0x000000ffff0fa224 */ /* 0x000fe200078e0a0f */
[----:B------:R-:W-:Y:S01]  /*1340*/  ISETP.GT.U32.AND P2, PT, R4, R23, PT ;  /* 0x000000170400720c */ /* 0x000fe20003f44070 */
[----:B------:R-:W-:Y:S01]  /*1350*/  @!P4 IMAD.MOV R17, RZ, RZ, -R17 ;  /* 0x000000ffff11c224 */ /* 0x000fe200078e0a11 */
[----:B------:R-:W-:Y:S01]  /*1360*/  ISETP.GE.AND P4, PT, R16, RZ, PT ;  /* 0x000000ff1000720c */ /* 0x000fe20003f86270 */
[----:B------:R-:W-:Y:S01]  /*1370*/  @!P6 IMAD.IADD R25, R25, 0x1, -R4 ;  /* 0x000000011919e824 */ /* 0x000fe200078e0a04 */
[----:B------:R-:W-:Y:S01]  /*1380*/  ISETP.GT.U32.AND P6, PT, R4, R27, PT ;  /* 0x0000001b0400720c */ /* 0x000fe20003fc4070 */
[----:B------:R-:W-:Y:S01]  /*1390*/  IMAD.MOV R13, RZ, RZ, -R12 ;  /* 0x000000ffff0d7224 */ /* 0x000fe200078e0a0c */
[----:B------:R-:W-:Y:S01]  /*13a0*/  LOP3.LUT R16, R5, 0x68, RZ, 0xfc, !PT ;  /* 0x0000006805107812 */ /* 0x000fe200078efcff */
[----:B------:R-:W-:Y:S01]  /*13b0*/  @!P3 IMAD.IADD R26, R26, 0x1, -R4 ;  /* 0x000000011a1ab824 */ /* 0x000fe200078e0a04 */
[C---:B------:R-:W-:Y:S01]  /*13c0*/  ISETP.GT.U32.AND P3, PT, R4.reuse, R25, PT ;  /* 0x000000190400720c */ /* 0x040fe20003f64070 */
[----:B------:R-:W-:Y:S01]  /*13d0*/  IMAD R30, R4, R13, R30 ;  /* 0x0000000d041e7224 */ /* 0x000fe200078e021e */
[----:B------:R-:W-:Y:S01]  /*13e0*/  IABS R31, R16 ;  /* 0x00000010001f7213 */ /* 0x000fe20000000000 */
[----:B------:R-:W-:-:S02]  /*13f0*/  @!P5 IMAD.MOV R21, RZ, RZ, -R21 ;  /* 0x000000ffff15d224 */ /* 0x000fc400078e0a15 */
[----:B------:R-:W-:Y:S01]  /*1400*/  @!P0 IMAD.MOV R19, RZ, RZ, -R19 ;  /* 0x000000ffff138224 */ /* 0x000fe200078e0a13 */
[C---:B------:R-:W-:Y:S01]  /*1410*/  ISETP.GT.U32.AND P5, PT, R4.reuse, R30, PT ;  /* 0x0000001e0400720c */ /* 0x040fe20003fa4070 */
[----:B------:R-:W-:Y:S01]  /*1420*/  IMAD.HI.U32 R11, R7, R31, RZ ;  /* 0x0000001f070b7227 */ /* 0x000fe200078e00ff */
[----:B------:R-:W-:-:S03]  /*1430*/  ISETP.GT.U32.AND P0, PT, R4, R26, PT ;  /* 0x0000001a0400720c */ /* 0x000fc60003f04070 */
[--C-:B------:R-:W-:Y:S01]  /*1440*/  @!P2 IMAD.IADD R23, R23, 0x1, -R4.reuse ;  /* 0x000000011717a824 */ /* 0x100fe200078e0a04 */
[----:B------:R-:W-:Y:S01]  /*1450*/  ISETP.GE.AND P2, PT, R20, RZ, PT ;  /* 0x000000ff1400720c */ /* 0x000fe20003f46270 */
[--C-:B------:R-:W-:Y:S01]  /*1460*/  @!P6 IMAD.IADD R27, R27, 0x1, -R4.reuse ;  /* 0x000000011b1be824 */ /* 0x100fe200078e0a04 */
[----:B------:R-:W-:Y:S01]  /*1470*/  LOP3.LUT R20, R5, 0xb0, RZ, 0xfc, !PT ;  /* 0x000000b005147812 */ /* 0x000fe200078efcff */
[----:B------:R-:W-:Y:S02]  /*1480*/  IMAD.MOV R11, RZ, RZ, -R11 ;  /* 0x000000ffff0b7224 */ /* 0x000fe400078e0a0b */
[----:B------:R-:W-:Y:S01]  /*1490*/  IMAD.HI.U32 R12, R7, R32, RZ ;  /* 0x00000020070c7227 */ /* 0x000fe200078e00ff */
[----:B------:R-:W-:Y:S02]  /*14a0*/  ISETP.GT.U32.AND P6, PT, R4, R27, PT ;  /* 0x0000001b0400720c */ /* 0x000fe40003fc4070 */
[----:B------:R-:W-:Y:S01]  /*14b0*/  IABS R40, R20 ;  /* 0x0000001400287213 */ /* 0x000fe20000000000 */
[----:B------:R-:W-:Y:S01]  /*14c0*/  @!P3 IMAD.IADD R25, R25, 0x1, -R4 ;  /* 0x000000011919b824 */ /* 0x000fe200078e0a04 */
[----:B------:R-:W-:Y:S01]  /*14d0*/  ISETP.GE.AND P3, PT, R24, RZ, PT ;  /* 0x000000ff1800720c */ /* 0x000fe20003f66270 */
[----:B------:R-:W-:Y:S01]  /*14e0*/  IMAD R31, R4, R11, R31 ;  /* 0x0000000b041f7224 */ /* 0x000fe200078e021f */
[C---:B------:R-:W-:Y:S01]  /*14f0*/  LOP3.LUT R24, R5.reuse, 0xc8, RZ, 0xfc, !PT ;  /* 0x000000c805187812 */ /* 0x040fe200078efcff */
[----:B------:R-:W-:Y:S01]  /*1500*/  IMAD.MOV R13, RZ, RZ, -R12 ;  /* 0x000000ffff0d7224 */ /* 0x000fe200078e0a0c */
[C---:B------:R-:W-:Y:S01]  /*1510*/  LOP3.LUT R12, R5.reuse, 0x88, RZ, 0xfc, !PT ;  /* 0x00000088050c7812 */ /* 0x040fe200078efcff */
[----:B------:R-:W-:Y:S01]  /*1520*/  @!P1 IMAD.MOV R23, RZ, RZ, -R23 ;  /* 0x000000ffff179224 */ /* 0x000fe200078e0a17 */
[----:B------:R-:W-:Y:S01]  /*1530*/  ISETP.GE.AND P1, PT, R22, RZ, PT ;  /* 0x000000ff1600720c */ /* 0x000fe20003f26270 */
[--C-:B------:R-:W-:Y:S01]  /*1540*/  @!P5 IMAD.IADD R30, R30, 0x1, -R4.reuse ;  /* 0x000000011e1ed824 */ /* 0x100fe200078e0a04 */
[----:B------:R-:W-:Y:S01]  /*1550*/  IABS R35, R12 ;  /* 0x0000000c00237213 */ /* 0x000fe20000000000 */
[----:B------:R-:W-:Y:S01]  /*1560*/  @!P4 IMAD.MOV R25, RZ, RZ, -R25 ;  /* 0x000000ffff19c224 */ /* 0x000fe200078e0a19 */
[----:B------:R-:W-:Y:S01]  /*1570*/  ISETP.GT.U32.AND P4, PT, R4, R31, PT ;  /* 0x0000001f0400720c */ /* 0x000fe20003f84070 */
[----:B------:R-:W-:Y:S01]  /*1580*/  @!P0 IMAD.IADD R26, R26, 0x1, -R4 ;  /* 0x000000011a1a8824 */ /* 0x000fe200078e0a04 */
[C---:B------:R-:W-:Y:S01]  /*1590*/  ISETP.GT.U32.AND P5, PT, R4.reuse, R30, PT ;  /* 0x0000001e0400720c */ /* 0x040fe20003fa4070 */
[----:B------:R-:W-:Y:S01]  /*15a0*/  IMAD R32, R4, R13, R32 ;  /* 0x0000000d04207224 */ /* 0x000fe200078e0220 */
[----:B------:R-:W-:Y:S01]  /*15b0*/  LOP3.LUT R13, R5, 0x90, RZ, 0xfc, !PT ;  /* 0x00000090050d7812 */ /* 0x000fe200078efcff */
[----:B------:R-:W-:Y:S01]  /*15c0*/  @!P2 IMAD.MOV R26, RZ, RZ, -R26 ;  /* 0x000000ffff1aa224 */ /* 0x000fe200078e0a1a */
[----:B------:R-:W-:Y:S01]  /*15d0*/  ISETP.GE.AND P0, PT, R16, RZ, PT ;  /* 0x000000ff1000720c */ /* 0x000fe20003f06270 */
[----:B------:R-:W-:Y:S01]  /*15e0*/  VIADD R11, R9, 0x78 ;  /* 0x00000078090b7836 */ /* 0x000fe20000000000 */
[----:B------:R-:W-:Y:S01]  /*15f0*/  ISETP.GT.U32.AND P2, PT, R4, R32, PT ;  /* 0x000000200400720c */ /* 0x000fe20003f44070 */
[--C-:B------:R-:W-:Y:S01]  /*1600*/  @!P6 IMAD.IADD R27, R27, 0x1, -R4.reuse ;  /* 0x000000011b1be824 */ /* 0x100fe200078e0a04 */
[----:B------:R-:W-:Y:S01]  /*1610*/  ISETP.GE.AND P6, PT, R18, RZ, PT ;  /* 0x000000ff1200720c */ /* 0x000fe20003fc6270 */
[----:B------:R-:W-:Y:S01]  /*1620*/  VIADD R22, R9, 0xb8 ;  /* 0x000000b809167836 */ /* 0x000fe20000000000 */
[----:B------:R-:W-:Y:S01]  /*1630*/  IABS R33, R11 ;  /* 0x0000000b00217213 */ /* 0x000fe20000000000 */
[----:B------:R-:W-:Y:S01]  /*1640*/  @!P1 IMAD.MOV R27, RZ, RZ, -R27 ;  /* 0x000000ffff1b9224 */ /* 0x000fe200078e0a1b */
[----:B------:R-:W-:Y:S01]  /*1650*/  ISETP.GE.AND P1, PT, R11, RZ, PT ;  /* 0x000000ff0b00720c */ /* 0x000fe20003f26270 */
[--C-:B------:R-:W-:Y:S01]  /*1660*/  @!P4 IMAD.IADD R31, R31, 0x1, -R4.reuse ;  /* 0x000000011f1fc824 */ /* 0x100fe200078e0a04 */
[----:B------:R-:W-:Y:S01]  /*1670*/  LOP3.LUT R11, R5, 0x80, RZ, 0xfc, !PT ;  /* 0x00000080050b7812 */ /* 0x000fe200078efcff */
[--C-:B------:R-:W-:Y:S01]  /*1680*/  @!P5 IMAD.IADD R30, R30, 0x1, -R4.reuse ;  /* 0x000000011e1ed824 */ /* 0x100fe200078e0a04 */
[----:B------:R-:W-:Y:S01]  /*1690*/  IABS R36, R13 ;  /* 0x0000000d00247213 */ /* 0x000fe20000000000 */
[----:B------:R-:W-:Y:S01]  /*16a0*/  VIADD R64, R9, 0x158 ;  /* 0x0000015809407836 */ /* 0x000fe20000000000 */
[----:B------:R-:W-:Y:S01]  /*16b0*/  ISETP.GE.AND P5, PT, R11, RZ, PT ;  /* 0x000000ff0b00720c */ /* 0x000fe20003fa6270 */
[----:B------:R-:W-:Y:S01]  /*16c0*/  @!P2 IMAD.IADD R32, R32, 0x1, -R4 ;  /* 0x000000012020a824 */ /* 0x000fe200078e0a04 */
[----:B------:R-:W-:Y:S01]  /*16d0*/  IABS R34, R11 ;  /* 0x0000000b00227213 */ /* 0x000fe20000000000 */
[----:B------:R-:W-:Y:S01]  /*16e0*/  IMAD.HI.U32 R11, R7, R33, RZ ;  /* 0x00000021070b7227 */ /* 0x000fe200078e00ff */
[----:B------:R-:W-:-:S02]  /*16f0*/  ISETP.GT.U32.AND P4, PT, R4, R31, PT ;  /* 0x0000001f0400720c */ /* 0x000fc40003f84070 */
[----:B------:R-:W-:Y:S01]  /*1700*/  ISETP.GT.U32.AND P2, PT, R4, R32, PT ;  /* 0x000000200400720c */ /* 0x000fe20003f44070 */
[----:B------:R-:W-:Y:S01]  /*1710*/  IMAD.MOV R11, RZ, RZ, -R11 ;  /* 0x000000ffff0b7224 */ /* 0x000fe200078e0a0b */
[C---:B------:R-:W-:Y:S01]  /*1720*/  LOP3.LUT R16, R5.reuse, 0xa0, RZ, 0xfc, !PT ;  /* 0x000000a005107812 */ /* 0x040fe200078efcff */
[----:B------:R-:W-:Y:S01]  /*1730*/  @!P3 IMAD.MOV R30, RZ, RZ, -R30 ;  /* 0x000000ffff1eb224 */ /* 0x000fe200078e0a1e */
[----:B------:R-:W-:Y:S01]  /*1740*/  ISETP.GE.AND P3, PT, R12, RZ, PT ;  /* 0x000000ff0c00720c */ /* 0x000fe20003f66270 */
[C---:B------:R-:W-:Y:S01]  /*1750*/  IMAD R33, R4.reuse, R11, R33 ;  /* 0x0000000b04217224 */ /* 0x040fe200078e0221 */
[----:B------:R-:W-:Y:S01]  /*1760*/  LOP3.LUT R18, R5, 0xa8, RZ, 0xfc, !PT ;  /* 0x000000a805127812 */ /* 0x000fe200078efcff */
[----:B------:R-:W-:Y:S01]  /*1770*/  IMAD.HI.U32 R11, R7, R34, RZ ;  /* 0x00000022070b7227 */ /* 0x000fe200078e00ff */
[----:B------:R-:W-:Y:S02]  /*1780*/  IABS R38, R16 ;  /* 0x0000001000267213 */ /* 0x000fe40000000000 */
[----:B------:R-:W-:Y:S01]  /*1790*/  IABS R39, R18 ;  /* 0x0000001200277213 */ /* 0x000fe20000000000 */
[--C-:B------:R-:W-:Y:S01]  /*17a0*/  @!P4 IMAD.IADD R31, R31, 0x1, -R4.reuse ;  /* 0x000000011f1fc824 */ /* 0x100fe200078e0a04 */
[----:B------:R-:W-:Y:S01]  /*17b0*/  ISETP.GT.U32.AND P4, PT, R4, R33, PT ;  /* 0x000000210400720c */ /* 0x000fe20003f84070 */
[----:B------:R-:W-:Y:S01]  /*17c0*/  IMAD.MOV R11, RZ, RZ, -R11 ;  /* 0x000000ffff0b7224 */ /* 0x000fe200078e0a0b */
[----:B------:R-:W-:Y:S01]  /*17d0*/  IABS R41, R22 ;  /* 0x0000001600297213 */ /* 0x000fe20000000000 */
[----:B------:R-:W-:Y:S01]  /*17e0*/  @!P2 IMAD.IADD R32, R32, 0x1, -R4 ;  /* 0x000000012020a824 */ /* 0x000fe200078e0a04 */
[----:B------:R-:W-:Y:S01]  /*17f0*/  ISETP.GE.AND P2, PT, R13, RZ, PT ;  /* 0x000000ff0d00720c */ /* 0x000fe20003f46270 */
[----:B------:R-:W-:Y:S01]  /*1800*/  IMAD R34, R4, R11, R34 ;  /* 0x0000000b04227224 */ /* 0x000fe200078e0222 */
[----:B------:R-:W-:Y:S01]  /*1810*/  IABS R43, R24 ;  /* 0x00000018002b7213 */ /* 0x000fe20000000000 */
[----:B------:R-:W-:-:S02]  /*1820*/  @!P6 IMAD.MOV R32, RZ, RZ, -R32 ;  /* 0x000000ffff20e224 */ /* 0x000fc400078e0a20 */
[----:B------:R-:W-:Y:S01]  /*1830*/  IMAD.HI.U32 R12, R7, R35, RZ ;  /* 0x00000023070c7227 */ /* 0x000fe200078e00ff */
[----:B------:R-:W-:-:S03]  /*1840*/  ISETP.GT.U32.AND P6, PT, R4, R34, PT ;  /* 0x000000220400720c */ /* 0x000fc60003fc4070 */
[----:B------:R-:W-:Y:S02]  /*1850*/  @!P4 IMAD.IADD R33, R33, 0x1, -R4 ;  /* 0x000000012121c824 */ /* 0x000fe400078e0a04 */
[----:B------:R-:W-:Y:S02]  /*1860*/  IMAD.MOV R12, RZ, RZ, -R12 ;  /* 0x000000ffff0c7224 */ /* 0x000fe400078e0a0c */
[----:B------:R-:W-:Y:S01]  /*1870*/  IMAD.HI.U32 R11, R7, R36, RZ ;  /* 0x00000024070b7227 */ /* 0x000fe200078e00ff */
[----:B------:R-:W-:-:S03]  /*1880*/  ISETP.GT.U32.AND P4, PT, R4, R33, PT ;  /* 0x000000210400720c */ /* 0x000fc60003f84070 */
[----:B------:R-:W-:Y:S02]  /*1890*/  IMAD R35, R4, R12, R35 ;  /* 0x0000000c04237224 */ /* 0x000fe400078e0223 */
[----:B------:R-:W-:Y:S02]  /*18a0*/  VIADD R12, R9, 0x98 ;  /* 0x00000098090c7836 */ /* 0x000fe40000000000 */
[----:B------:R-:W-:Y:S02]  /*18b0*/  @!P6 IMAD.IADD R34, R34, 0x1, -R4 ;  /* 0x000000012222e824 */ /* 0x000fe400078e0a04 */
[----:B------:R-:W-:Y:S01]  /*18c0*/  IMAD.MOV R11, RZ, RZ, -R11 ;  /* 0x000000ffff0b7224 */ /* 0x000fe200078e0a0b */
[----:B------:R-:W-:Y:S01]  /*18d0*/  IABS R37, R12 ;  /* 0x0000000c00257213 */ /* 0x000fe20000000000 */
[----:B------:R-:W-:Y:S01]  /*18e0*/  @!P0 IMAD.MOV R31, RZ, RZ, -R31 ;  /* 0x000000ffff1f8224 */ /* 0x000fe200078e0a1f */
[C---:B------:R-:W-:Y:S01]  /*18f0*/  ISETP.GT.U32.AND P6, PT, R4.reuse, R34, PT ;  /* 0x000000220400720c */ /* 0x040fe20003fc4070 */
[----:B------:R-:W-:Y:S01]  /*1900*/  IMAD R36, R4, R11, R36 ;  /* 0x0000000b04247224 */ /* 0x000fe200078e0224 */
[----:B------:R-:W-:Y:S01]  /*1910*/  ISETP.GE.AND P0, PT, R12, RZ, PT ;  /* 0x000000ff0c00720c */ /* 0x000fe20003f06270 */
[----:B------:R-:W-:Y:S01]  /*1920*/  @!P4 IMAD.IADD R33, R33, 0x1, -R4 ;  /* 0x000000012121c824 */ /* 0x000fe200078e0a04 */
[----:B------:R-:W-:Y:S01]  /*1930*/  ISETP.GT.U32.AND P4, PT, R4, R35, PT ;  /* 0x000000230400720c */ /* 0x000fe20003f84070 */
[----:B------:R-:W-:-:S04]  /*1940*/  IMAD.HI.U32 R11, R7, R37, RZ ;  /* 0x00000025070b7227 */ /* 0x000fc800078e00ff */
[----:B------:R-:W-:Y:S02]  /*1950*/  IMAD.MOV R11, RZ, RZ, -R11 ;  /* 0x000000ffff0b7224 */ /* 0x000fe400078e0a0b */
[----:B------:R-:W-:-:S04]  /*1960*/  IMAD.HI.U32 R12, R7, R38, RZ ;  /* 0x00000026070c7227 */ /* 0x000fc800078e00ff */
[----:B------:R-:W-:Y:S02]  /*1970*/  IMAD R37, R4, R11, R37 ;  /* 0x0000000b04257224 */ /* 0x000fe400078e0225 */
[----:B------:R-:W-:Y:S01]  /*1980*/  @!P6 IMAD.IADD R34, R34, 0x1, -R4 ;  /* 0x000000012222e824 */ /* 0x000fe200078e0a04 */
[----:B------:R-:W-:Y:S01]  /*1990*/  ISETP.GT.U32.AND P6, PT, R4, R36, PT ;  /* 0x000000240400720c */ /* 0x000fe20003fc4070 */
[----:B------:R-:W-:-:S04]  /*19a0*/  IMAD.HI.U32 R11, R7, R39, RZ ;  /* 0x00000027070b7227 */ /* 0x000fc800078e00ff */
[----:B------:R-:W-:Y:S01]  /*19b0*/  @!P1 IMAD.MOV R33, RZ, RZ, -R33 ;  /* 0x000000ffff219224 */ /* 0x000fe200078e0a21 */
[C---:B------:R-:W-:Y:S01]  /*19c0*/  ISETP.GT.U32.AND P1, PT, R4.reuse, R37, PT ;  /* 0x000000250400720c */ /* 0x040fe20003f24070 */
[----:B------:R-:W-:Y:S02]  /*19d0*/  IMAD.MOV R13, RZ, RZ, -R12 ;  /* 0x000000ffff0d7224 */ /* 0x000fe400078e0a0c */
[----:B------:R-:W-:Y:S02]  /*19e0*/  @!P4 IMAD.IADD R35, R35, 0x1, -R4 ;  /* 0x000000012323c824 */ /* 0x000fe400078e0a04 */
[----:B------:R-:W-:Y:S02]  /*19f0*/  IMAD.MOV R12, RZ, RZ, -R11 ;  /* 0x000000ffff0c7224 */ /* 0x000fe400078e0a0b */
[C---:B------:R-:W-:Y:S01]  /*1a00*/  IMAD R38, R4.reuse, R13, R38 ;  /* 0x0000000d04267224 */ /* 0x040fe200078e0226 */
[C---:B------:R-:W-:Y:S01]  /*1a10*/  ISETP.GT.U32.AND P4, PT, R4.reuse, R35, PT ;  /* 0x000000230400720c */ /* 0x040fe20003f84070 */
[----:B------:R-:W-:-:S02]  /*1a20*/  IMAD R39, R4, R12, R39 ;  /* 0x0000000c04277224 */ /* 0x000fc400078e0227 */
[----:B------:R-:W-:Y:S01]  /*1a30*/  @!P5 IMAD.MOV R34, RZ, RZ, -R34 ;  /* 0x000000ffff22d224 */ /* 0x000fe200078e0a22 */
[----:B------:R-:W-:Y:S01]  /*1a40*/  ISETP.GT.U32.AND P5, PT, R4, R38, PT ;  /* 0x000000260400720c */ /* 0x000fe20003fa4070 */
[--C-:B------:R-:W-:Y:S01]  /*1a50*/  @!P6 IMAD.IADD R36, R36, 0x1, -R4.reuse ;  /* 0x000000012424e824 */ /* 0x100fe200078e0a04 */
[C---:B------:R-:W-:Y:S01]  /*1a60*/  ISETP.GT.U32.AND P6, PT, R4.reuse, R39, PT ;  /* 0x000000270400720c */ /* 0x040fe20003fc4070 */
[----:B------:R-:W-:Y:S02]  /*1a70*/  @!P1 IMAD.IADD R37, R37, 0x1, -R4 ;  /* 0x0000000125259824 */ /* 0x000fe400078e0a04 */
[----:B------:R-:W-:Y:S01]  /*1a80*/  IMAD.HI.U32 R11, R7, R40, RZ ;  /* 0x00000028070b7227 */ /* 0x000fe200078e00ff */
[----:B------:R-:W-:-:S03]  /*1a90*/  ISETP.GT.U32.AND P1, PT, R4, R36, PT ;  /* 0x000000240400720c */ /* 0x000fc60003f24070 */
[--C-:B------:R-:W-:Y:S01]  /*1aa0*/  @!P4 IMAD.IADD R35, R35, 0x1, -R4.reuse ;  /* 0x000000012323c824 */ /* 0x100fe200078e0a04 */
[----:B------:R-:W-:Y:S01]  /*1ab0*/  ISETP.GE.AND P4, PT, R16, RZ, PT ;  /* 0x000000ff1000720c */ /* 0x000fe20003f86270 */
[----:B------:R-:W-:Y:S01]  /*1ac0*/  IMAD.MOV R11, RZ, RZ, -R11 ;  /* 0x000000ffff0b7224 */ /* 0x000fe200078e0a0b */
[----:B------:R-:W-:Y:S01]  /*1ad0*/  LOP3.LUT R16, R5, 0xc0, RZ, 0xfc, !PT ;  /* 0x000000c005107812 */ /* 0x000fe200078efcff */
[----:B------:R-:W-:Y:S01]  /*1ae0*/  @!P5 IMAD.IADD R38, R38, 0x1, -R4 ;  /* 0x000000012626d824 */ /* 0x000fe200078e0a04 */
[C---:B------:R-:W-:Y:S01]  /*1af0*/  ISETP.GT.U32.AND P5, PT, R4.reuse, R37, PT ;  /* 0x000000250400720c */ /* 0x040fe20003fa4070 */
[C---:B------:R-:W-:Y:S01]  /*1b00*/  IMAD R40, R4.reuse, R11, R40 ;  /* 0x0000000b04287224 */ /* 0x040fe200078e0228 */
[----:B------:R-:W-:Y:S01]  /*1b10*/  IABS R42, R16 ;  /* 0x00000010002a7213 */ /* 0x000fe20000000000 */
[----:B------:R-:W-:Y:S01]  /*1b20*/  @!P6 IMAD.IADD R39, R39, 0x1, -R4 ;  /* 0x000000012727e824 */ /* 0x000fe200078e0a04 */
[----:B------:R-:W-:Y:S01]  /*1b30*/  ISETP.GT.U32.AND P6, PT, R4, R38, PT ;  /* 0x000000260400720c */ /* 0x000fe20003fc4070 */
[----:B------:R-:W-:-:S04]  /*1b40*/  IMAD.HI.U32 R12, R7, R41, RZ ;  /* 0x00000029070c7227 */ /* 0x000fc800078e00ff */
[----:B------:R-:W-:Y:S01]  /*1b50*/  @!P3 IMAD.MOV R35, RZ, RZ, -R35 ;  /* 0x000000ffff23b224 */ /* 0x000fe200078e0a23 */
[----:B------:R-:W-:Y:S01]  /*1b60*/  ISETP.GT.U32.AND P3, PT, R4, R39, PT ;  /* 0x000000270400720c */ /* 0x000fe20003f64070 */
[----:B------:R-:W-:Y:S01]  /*1b70*/  @!P1 IMAD.IADD R36, R36, 0x1, -R4 ;  /* 0x0000000124249824 */ /* 0x000fe200078e0a04 */
[----:B------:R-:W-:Y:S01]  /*1b80*/  ISETP.GT.U32.AND P1, PT, R4, R40, PT ;  /* 0x000000280400720c */ /* 0x000fe20003f24070 */
[----:B------:R-:W-:Y:S02]  /*1b90*/  IMAD.MOV R12, RZ, RZ, -R12 ;  /* 0x000000ffff0c7224 */ /* 0x000fe400078e0a0c */
[----:B------:R-:W-:-:S04]  /*1ba0*/  IMAD.HI.U32 R11, R7, R42, RZ ;  /* 0x0000002a070b7227 */ /* 0x000fc800078e00ff */
[C---:B------:R-:W-:Y:S02]  /*1bb0*/  IMAD R41, R4.reuse, R12, R41 ;  /* 0x0000000c04297224 */ /* 0x040fe400078e0229 */
[----:B------:R-:W-:Y:S02]  /*1bc0*/  IMAD.MOV R11, RZ, RZ, -R11 ;  /* 0x000000ffff0b7224 */ /* 0x000fe400078e0a0b */
[----:B------:R-:W-:Y:S01]  /*1bd0*/  @!P5 IMAD.IADD R37, R37, 0x1, -R4 ;  /* 0x000000012525d824 */ /* 0x000fe200078e0a04 */
[C---:B------:R-:W-:Y:S01]  /*1be0*/  ISETP.GT.U32.AND P5, PT, R4.reuse, R41, PT ;  /* 0x000000290400720c */ /* 0x040fe20003fa4070 */
[----:B------:R-:W-:Y:S02]  /*1bf0*/  IMAD R42, R4, R11, R42 ;  /* 0x0000000b042a7224 */ /* 0x000fe400078e022a */
[--C-:B------:R-:W-:Y:S02]  /*1c00*/  @!P3 IMAD.IADD R39, R39, 0x1, -R4.reuse ;  /* 0x000000012727b824 */ /* 0x100fe400078e0a04 */
[----:B------:R-:W-:Y:S01]  /*1c10*/  @!P1 IMAD.IADD R40, R40, 0x1, -R4 ;  /* 0x0000000128289824 */ /* 0x000fe200078e0a04 */
[----:B------:R-:W-:Y:S01]  /*1c20*/  ISETP.GT.U32.AND P3, PT, R4, R42, PT ;  /* 0x0000002a0400720c */ /* 0x000fe20003f64070 */
[----:B------:R-:W-:Y:S01]  /*1c30*/  IMAD.HI.U32 R11, R7, R43, RZ ;  /* 0x0000002b070b7227 */ /* 0x000fe200078e00ff */
[----:B------:R-:W-:-:S03]  /*1c40*/  ISETP.GE.AND P1, PT, R20, RZ, PT ;  /* 0x000000ff1400720c */ /* 0x000fc60003f26270 */
[----:B------:R-:W-:Y:S01]  /*1c50*/  @!P2 IMAD.MOV R36, RZ, RZ, -R36 ;  /* 0x000000ffff24a224 */ /* 0x000fe200078e0a24 */
[----:B------:R-:W-:Y:S01]  /*1c60*/  ISETP.GT.U32.AND P2, PT, R4, R40, PT ;  /* 0x000000280400720c */ /* 0x000fe20003f44070 */
[----:B------:R-:W-:-:S04]  /*1c70*/  IMAD.HI.U32 R12, R7, R44, RZ ;  /* 0x0000002c070c7227 */ /* 0x000fc800078e00ff */
[----:B------:R-:W-:Y:S02]  /*1c80*/  IMAD.MOV R11, RZ, RZ, -R11 ;  /* 0x000000ffff0b7224 */ /* 0x000fe400078e0a0b */
[----:B------:R-:W-:Y:S02]  /*1c90*/  IMAD.MOV R13, RZ, RZ, -R12 ;  /* 0x000000ffff0d7224 */ /* 0x000fe400078e0a0c */
[--C-:B------:R-:W-:Y:S01]  /*1ca0*/  @!P6 IMAD.IADD R38, R38, 0x1, -R4.reuse ;  /* 0x000000012626e824 */ /* 0x100fe200078e0a04 */
[----:B------:R-:W-:Y:S01]  /*1cb0*/  ISETP.GE.AND P6, PT, R18, RZ, PT ;  /* 0x000000ff1200720c */ /* 0x000fe20003fc6270 */
[----:B------:R-:W-:Y:S01]  /*1cc0*/  @!P5 IMAD.IADD R41, R41, 0x1, -R4 ;  /* 0x000000012929d824 */ /* 0x000fe200078e0a04 */
[----:B------:R-:W-:Y:S01]  /*1cd0*/  ISETP.GE.AND P5, PT, R22, RZ, PT ;  /* 0x000000ff1600720c */ /* 0x000fe20003fa6270 */
[----:B------:R-:W-:Y:S02]  /*1ce0*/  VIADD R12, R9, 0xd8 ;  /* 0x000000d8090c7836 */ /* 0x000fe40000000000 */
[----:B------:R-:W-:-:S02]  /*1cf0*/  IMAD R43, R4, R11, R43 ;  /* 0x0000000b042b7224 */ /* 0x000fc400078e022b */
[----:B------:R-:W-:Y:S01]  /*1d00*/  IMAD R44, R4, R13, R44 ;  /* 0x0000000d042c7224 */ /* 0x000fe200078e022c */
[----:B------:R-:W-:Y:S01]  /*1d10*/  IABS R45, R12 ;  /* 0x0000000c002d7213 */ /* 0x000fe20000000000 */
[----:B------:R-:W-:Y:S01]  /*1d20*/  @!P3 IMAD.IADD R42, R42, 0x1, -R4 ;  /* 0x000000012a2ab824 */ /* 0x000fe200078e0a04 */
[C---:B------:R-:W-:Y:S01]  /*1d30*/  ISETP.GT.U32.AND P3, PT, R4.reuse, R41, PT ;  /* 0x000000290400720c */ /* 0x040fe20003f64070 */
[----:B------:R-:W-:Y:S01]  /*1d40*/  @!P4 IMAD.MOV R38, RZ, RZ, -R38 ;  /* 0x000000ffff26c224 */ /* 0x000fe200078e0a26 */
[----:B------:R-:W-:Y:S01]  /*1d50*/  ISETP.GT.U32.AND P4, PT, R4, R43, PT ;  /* 0x0000002b0400720c */ /* 0x000fe20003f84070 */
[----:B------:R-:W-:Y:S01]  /*1d60*/  @!P2 IMAD.IADD R40, R40, 0x1, -R4 ;  /* 0x000000012828a824 */ /* 0x000fe200078e0a04 */
[----:B------:R-:W-:Y:S01]  /*1d70*/  ISETP.GT.U32.AND P2, PT, R4, R44, PT ;  /* 0x0000002c0400720c */ /* 0x000fe20003f44070 */
[----:B------:R-:W-:Y:S01]  /*1d80*/  IMAD.HI.U32 R11, R7, R45, RZ ;  /* 0x0000002d070b7227 */ /* 0x000fe200078e00ff */
[----:B------:R-:W-:-:S03]  /*1d90*/  LOP3.LUT R13, R5, 0xe0, RZ, 0xfc, !PT ;  /* 0x000000e0050d7812 */ /* 0x000fc600078efcff */
[----:B------:R-:W-:Y:S01]  /*1da0*/  IMAD.MOV R11, RZ, RZ, -R11 ;  /* 0x000000ffff0b7224 */ /* 0x000fe200078e0a0b */
[----:B------:R-:W-:Y:S01]  /*1db0*/  IABS R46, R13 ;  /* 0x0000000d002e7213 */ /* 0x000fe20000000000 */
[----:B------:R-:W-:Y:S01]  /*1dc0*/  @!P0 IMAD.MOV R37, RZ, RZ, -R37 ;  /* 0x000000ffff258224 */ /* 0x000fe200078e0a25 */
[----:B------:R-:W-:Y:S01]  /*1dd0*/  ISETP.GT.U32.AND P0, PT, R4, R42, PT ;  /* 0x0000002a0400720c */ /* 0x000fe20003f04070 */
[--C-:B------:R-:W-:Y:S01]  /*1de0*/  @!P3 IMAD.IADD R41, R41, 0x1, -R4.reuse ;  /* 0x000000012929b824 */ /* 0x100fe200078e0a04 */
[----:B------:R-:W-:Y:S01]  /*1df0*/  ISETP.GE.AND P3, PT, R24, RZ, PT ;  /* 0x000000ff1800720c */ /* 0x000fe20003f66270 */
[--C-:B------:R-:W-:Y:S01]  /*1e00*/  @!P4 IMAD.IADD R43, R43, 0x1, -R4.reuse ;  /* 0x000000012b2bc824 */ /* 0x100fe200078e0a04 */
[----:B------:R-:W-:Y:S01]  /*1e10*/  ISETP.GE.AND P4, PT, R12, RZ, PT ;  /* 0x000000ff0c00720c */ /* 0x000fe20003f86270 */
[----:B------:R-:W-:Y:S01]  /*1e20*/  IMAD R45, R4, R11, R45 ;  /* 0x0000000b042d7224 */ /* 0x000fe200078e022d */
[----:B------:R-:W-:Y:S01]  /*1e30*/  LOP3.LUT R12, R5, 0xe8, RZ, 0xfc, !PT ;  /* 0x000000e8050c7812 */ /* 0x000fe200078efcff */
[----:B------:R-:W-:Y:S01]  /*1e40*/  @!P2 IMAD.IADD R44, R44, 0x1, -R4 ;  /* 0x000000012c2ca824 */ /* 0x000fe200078e0a04 */
[C---:B------:R-:W-:Y:S01]  /*1e50*/  ISETP.GT.U32.AND P2, PT, R4.reuse, R43, PT ;  /* 0x0000002b0400720c */ /* 0x040fe20003f44070 */
[----:B------:R-:W-:Y:S01]  /*1e60*/  @!P5 IMAD.MOV R41, RZ, RZ, -R41 ;  /* 0x000000ffff29d224 */ /* 0x000fe200078e0a29 */
[----:B------:R-:W-:Y:S01]  /*1e70*/  ISETP.GT.U32.AND P5, PT, R4, R45, PT ;  /* 0x0000002d0400720c */ /* 0x000fe20003fa4070 */
[----:B------:R-:W-:Y:S01]  /*1e80*/  @!P6 IMAD.MOV R39, RZ, RZ, -R39 ;  /* 0x000000ffff27e224 */ /* 0x000fe200078e0a27 */
[----:B------:R-:W-:Y:S01]  /*1e90*/  ISETP.GE.AND P6, PT, R16, RZ, PT ;  /* 0x000000ff1000720c */ /* 0x000fe20003fc6270 */
[----:B------:R-:W-:Y:S01]  /*1ea0*/  IMAD.HI.U32 R11, R7, R46, RZ ;  /* 0x0000002e070b7227 */ /* 0x000fe200078e00ff */
[----:B------:R-:W-:-:S02]  /*1eb0*/  LOP3.LUT R16, R5, 0xf0, RZ, 0xfc, !PT ;  /* 0x000000f005107812 */ /* 0x000fc400078efcff */
[----:B------:R-:W-:Y:S01]  /*1ec0*/  IABS R47, R12 ;  /* 0x0000000c002f7213 */ /* 0x000fe20000000000 */
[--C-:B------:R-:W-:Y:S01]  /*1ed0*/  @!P0 IMAD.IADD R42, R42, 0x1, -R4.reuse ;  /* 0x000000012a2a8824 */ /* 0x100fe200078e0a04 */
[----:B------:R-:W-:Y:S01]  /*1ee0*/  IABS R48, R16 ;  /* 0x0000001000307213 */ /* 0x000fe20000000000 */
[----:B------:R-:W-:Y:S01]  /*1ef0*/  IMAD.MOV R11, RZ, RZ, -R11 ;  /* 0x000000ffff0b7224 */ /* 0x000fe200078e0a0b */
[----:B------:R-:W-:Y:S01]  /*1f00*/  ISETP.GE.AND P0, PT, R28, RZ, PT ;  /* 0x000000ff1c00720c */ /* 0x000fe20003f06270 */
[--C-:B------:R-:W-:Y:S01]  /*1f10*/  @!P2 IMAD.IADD R43, R43, 0x1, -R4.reuse ;  /* 0x000000012b2ba824 */ /* 0x100fe200078e0a04 */
[----:B------:R-:W-:Y:S01]  /*1f20*/  ISETP.GE.AND P2, PT, R12, RZ, PT ;  /* 0x000000ff0c00720c */ /* 0x000fe20003f46270 */
[----:B------:R-:W-:Y:S01]  /*1f30*/  @!P5 IMAD.IADD R45, R45, 0x1, -R4 ;  /* 0x000000012d2dd824 */ /* 0x000fe200078e0a04 */
[----:B------:R-:W-:Y:S01]  /*1f40*/  ISETP.GE.AND P5, PT, R16, RZ, PT ;  /* 0x000000ff1000720c */ /* 0x000fe20003fa6270 */
[----:B------:R-:W-:Y:S01]  /*1f50*/  @!P3 IMAD.MOV R43, RZ, RZ, -R43 ;  /* 0x000000ffff2bb224 */ /* 0x000fe200078e0a2b */
[----:B------:R-:W-:Y:S01]  /*1f60*/  LOP3.LUT R16, R5, 0x108, RZ, 0xfc, !PT ;  /* 0x0000010805107812 */ /* 0x000fe200078efcff */
[----:B------:R-:W-:Y:S01]  /*1f70*/  IMAD.HI.U32 R12, R7, R48, RZ ;  /* 0x00000030070c7227 */ /* 0x000fe200078e00ff */
[----:B------:R-:W-:-:S02]  /*1f80*/  ISETP.GT.U32.AND P3, PT, R4, R45, PT ;  /* 0x0000002d0400720c */ /* 0x000fc40003f64070 */
[----:B------:R-:W-:Y:S01]  /*1f90*/  IABS R51, R16 ;  /* 0x0000001000337213 */ /* 0x000fe20000000000 */
[----:B------:R-:W-:Y:S01]  /*1fa0*/  @!P6 IMAD.MOV R42, RZ, RZ, -R42 ;  /* 0x000000ffff2ae224 */ /* 0x000fe200078e0a2a */
[----:B------:R-:W-:Y:S01]  /*1fb0*/  ISETP.GE.AND P6, PT, R13, RZ, PT ;  /* 0x000000ff0d00720c */ /* 0x000fe20003fc6270 */
[----:B------:R-:W-:Y:S01]  /*1fc0*/  IMAD R46, R4, R11, R46 ;  /* 0x0000000b042e7224 */ /* 0x000fe200078e022e */
[----:B------:R-:W-:Y:S01]  /*1fd0*/  IABS R24, R64 ;  /* 0x0000004000187213 */ /* 0x000fe20000000000 */
[----:B------:R-:W-:Y:S01]  /*1fe0*/  IMAD.HI.U32 R11, R7, R47, RZ ;  /* 0x0000002f070b7227 */ /* 0x000fe200078e00ff */
[----:B------:R-:W-:-:S03]  /*1ff0*/  IABS R28, R66 ;  /* 0x00000042001c7213 */ /* 0x000fc60000000000 */
[----:B------:R-:W-:Y:S01]  /*2000*/  IMAD.MOV R13, RZ, RZ, -R12 ;  /* 0x000000ffff0d7224 */ /* 0x000fe200078e0a0c */
[----:B------:R-:W-:Y:S01]  /*2010*/  LOP3.LUT R12, R5, 0x100, RZ, 0xfc, !PT ;  /* 0x00000100050c7812 */ /* 0x000fe200078efcff */
[----:B------:R-:W-:Y:S02]  /*2020*/  VIADD R18, R9, 0xf8 ;  /* 0x000000f809127836 */ /* 0x000fe40000000000 */
[----:B------:R-:W-:Y:S01]  /*2030*/  IMAD.MOV R11, RZ, RZ, -R11 ;  /* 0x000000ffff0b7224 */ /* 0x000fe200078e0a0b */
[----:B------:R-:W-:Y:S01]  /*2040*/  IABS R50, R12 ;  /* 0x0000000c00327213 */ /* 0x000fe20000000000 */
[C---:B------:R-:W-:Y:S01]  /*2050*/  IMAD R48, R4.reuse, R13, R48 ;  /* 0x0000000d04307224 */ /* 0x040fe200078e0230 */
[----:B------:R-:W-:Y:S01]  /*2060*/  IABS R49, R18 ;  /* 0x0000001200317213 */ /* 0x000fe20000000000 */
[----:B------:R-:W-:Y:S02]  /*2070*/  @!P3 IMAD.IADD R45, R45, 0x1, -R4 ;  /* 0x000000012d2db824 */ /* 0x000fe400078e0a04 */
[----:B------:R-:W-:-:S02]  /*2080*/  IMAD R47, R4, R11, R47 ;  /* 0x0000000b042f7224 */ /* 0x000fc400078e022f */
[----:B------:R-:W-:Y:S01]  /*2090*/  @!P4 IMAD.MOV R45, RZ, RZ, -R45 ;  /* 0x000000ffff2dc224 */ /* 0x000fe200078e0a2d */
[C---:B------:R-:W-:Y:S01]  /*20a0*/  ISETP.GT.U32.AND P4, PT, R4.reuse, R48, PT ;  /* 0x000000300400720c */ /* 0x040fe20003f84070 */
[----:B------:R-:W-:Y:S01]  /*20b0*/  @!P1 IMAD.MOV R40, RZ, RZ, -R40 ;  /* 0x000000ffff289224 */ /* 0x000fe200078e0a28 */
[C---:B------:R-:W-:Y:S01]  /*20c0*/  ISETP.GT.U32.AND P1, PT, R4.reuse, R44, PT ;  /* 0x0000002c0400720c */ /* 0x040fe20003f24070 */
[----:B------:R-:W-:Y:S01]  /*20d0*/  IMAD.HI.U32 R11, R7, R49, RZ ;  /* 0x00000031070b7227 */ /* 0x000fe200078e00ff */
[----:B------:R-:W-:-:S03]  /*20e0*/  ISETP.GT.U32.AND P3, PT, R4, R47, PT ;  /* 0x0000002f0400720c */ /* 0x000fc60003f64070 */
[----:B------:R-:W-:Y:S02]  /*20f0*/  IMAD.MOV R11, RZ, RZ, -R11 ;  /* 0x000000ffff0b7224 */ /* 0x000fe400078e0a0b */
[----:B------:R-:W-:Y:S02]  /*2100*/  VIADD R20, R9, 0x118 ;  /* 0x0000011809147836 */ /* 0x000fe40000000000 */
[----:B------:R-:W-:Y:S02]  /*2110*/  IMAD R49, R4, R11, R49 ;  /* 0x0000000b04317224 */ /* 0x000fe400078e0231 */
[----:B------:R-:W-:Y:S01]  /*2120*/  @!P4 IMAD.IADD R48, R48, 0x1, -R4 ;  /* 0x000000013030c824 */ /* 0x000fe200078e0a04 */
[----:B------:R-:W-:Y:S01]  /*2130*/  IABS R53, R20 ;  /* 0x0000001400357213 */ /* 0x000fe20000000000 */
[----:B------:R-:W-:-:S03]  /*2140*/  IMAD.HI.U32 R11, R7, R50, RZ ;  /* 0x00000032070b7227 */ /* 0x000fc600078e00ff */
[----:B------:R-:W-:Y:S01]  /*2150*/  ISETP.GT.U32.AND P4, PT, R4, R48, PT ;  /* 0x000000300400720c */ /* 0x000fe20003f84070 */
[--C-:B------:R-:W-:Y:S01]  /*2160*/  @!P1 IMAD.IADD R44, R44, 0x1, -R4.reuse ;  /* 0x000000012c2c9824 */ /* 0x100fe200078e0a04 */
[C---:B------:R-:W-:Y:S01]  /*2170*/  ISETP.GT.U32.AND P1, PT, R4.reuse, R46, PT ;  /* 0x0000002e0400720c */ /* 0x040fe20003f24070 */
[----:B------:R-:W-:Y:S02]  /*2180*/  @!P3 IMAD.IADD R47, R47, 0x1, -R4 ;  /* 0x000000012f2fb824 */ /* 0x000fe400078e0a04 */
[----:B------:R-:W-:Y:S02]  /*2190*/  IMAD.MOV R13, RZ, RZ, -R11 ;  /* 0x000000ffff0d7224 */ /* 0x000fe400078e0a0b */
[----:B------:R-:W-:Y:S01]  /*21a0*/  IMAD.HI.U32 R11, R7, R51, RZ ;  /* 0x00000033070b7227 */ /* 0x000fe200078e00ff */
[----:B------:R-:W-:-:S03]  /*21b0*/  ISETP.GT.U32.AND P3, PT, R4, R47, PT ;  /* 0x0000002f0400720c */ /* 0x000fc60003f64070 */
[----:B------:R-:W-:Y:S02]  /*21c0*/  IMAD.MOV R11, RZ, RZ, -R11 ;  /* 0x000000ffff0b7224 */ /* 0x000fe400078e0a0b */
[C---:B------:R-:W-:Y:S01]  /*21d0*/  IMAD R50, R4.reuse, R13, R50 ;  /* 0x0000000d04327224 */ /* 0x040fe200078e0232 */
[----:B------:R-:W-:Y:S01]  /*21e0*/  LOP3.LUT R13, R5, 0x120, RZ, 0xfc, !PT ;  /* 0x00000120050d7812 */ /* 0x000fe200078efcff */
[----:B------:R-:W-:Y:S02]  /*21f0*/  IMAD R51, R4, R11, R51 ;  /* 0x0000000b04337224 */ /* 0x000fe400078e0233 */
[--C-:B------:R-:W-:Y:S01]  /*2200*/  @!P1 IMAD.IADD R46, R46, 0x1, -R4.reuse ;  /* 0x000000012e2e9824 */ /* 0x100fe200078e0a04 */
[----:B------:R-:W-:Y:S01]  /*2210*/  ISETP.GE.AND P1, PT, R18, RZ, PT ;  /* 0x000000ff1200720c */ /* 0x000fe20003f26270 */
[--C-:B------:R-:W-:Y:S01]  /*2220*/  @!P4 IMAD.IADD R48, R48, 0x1, -R4.reuse ;  /* 0x000000013030c824 */ /* 0x100fe200078e0a04 */
[C---:B------:R-:W-:Y:S01]  /*2230*/  ISETP.GT.U32.AND P4, PT, R4.reuse, R51, PT ;  /* 0x000000330400720c */ /* 0x040fe20003f84070 */
[----:B------:R-:W-:Y:S01]  /*2240*/  @!P3 IMAD.IADD R47, R47, 0x1, -R4 ;  /* 0x000000012f2fb824 */ /* 0x000fe200078e0a04 */
[----:B------:R-:W-:Y:S01]  /*2250*/  LOP3.LUT R18, R5, 0x110, RZ, 0xfc, !PT ;  /* 0x0000011005127812 */ /* 0x000fe200078efcff */
[----:B------:R-:W-:Y:S01]  /*2260*/  @!P0 IMAD.MOV R44, RZ, RZ, -R44 ;  /* 0x000000ffff2c8224 */ /* 0x000fe200078e0a2c */
[C---:B------:R-:W-:Y:S01]  /*2270*/  ISETP.GT.U32.AND P3, PT, R4.reuse, R50, PT ;  /* 0x000000320400720c */ /* 0x040fe20003f64070 */
[----:B------:R-:W-:Y:S01]  /*2280*/  @!P2 IMAD.MOV R47, RZ, RZ, -R47 ;  /* 0x000000ffff2fa224 */ /* 0x000fe200078e0a2f */
[----:B------:R-:W-:Y:S01]  /*2290*/  ISETP.GT.U32.AND P0, PT, R4, R46, PT ;  /* 0x0000002e0400720c */ /* 0x000fe20003f04070 */
[----:B------:R-:W-:Y:S01]  /*22a0*/  @!P5 IMAD.MOV R48, RZ, RZ, -R48 ;  /* 0x000000ffff30d224 */ /* 0x000fe200078e0a30 */
[----:B------:R-:W-:Y:S01]  /*22b0*/  IABS R52, R18 ;  /* 0x0000001200347213 */ /* 0x000fe20000000000 */
[C---:B------:R-:W-:Y:S01]  /*22c0*/  VIADD R22, R9.reuse, 0x138 ;  /* 0x0000013809167836 */ /* 0x040fe20000000000 */
[----:B------:R-:W-:Y:S01]  /*22d0*/  IABS R54, R13 ;  /* 0x0000000d00367213 */ /* 0x000fe20000000000 */
[----:B------:R-:W-:-:S02]  /*22e0*/  VIADD R88, R9, 0x198 ;  /* 0x0000019809587836 */ /* 0x000fc40000000000 */
[----:B------:R-:W-:Y:S01]  /*22f0*/  IMAD.HI.U32 R11, R7, R52, RZ ;  /* 0x00000034070b7227 */ /* 0x000fe200078e00ff */
[----:B------:R-:W-:Y:S02]  /*2300*/  IABS R60, R22 ;  /* 0x00000016003c7213 */ /* 0x000fe40000000000 */
[----:B------:R-:W-:Y:S01]  /*2310*/  IABS R69, R88 ;  /* 0x0000005800457213 */ /* 0x000fe20000000000 */
[--C-:B------:R-:W-:Y:S02]  /*2320*/  @!P4 IMAD.IADD R51, R51, 0x1, -R4.reuse ;  /* 0x000000013333c824 */ /* 0x100fe400078e0a04 */
[----:B------:R-:W-:Y:S02]  /*2330*/  IMAD.MOV R11, RZ, RZ, -R11 ;  /* 0x000000ffff0b7224 */ /* 0x000fe400078e0a0b */
[--C-:B------:R-:W-:Y:S01]  /*2340*/  @!P3 IMAD.IADD R50, R50, 0x1, -R4.reuse ;  /* 0x000000013232b824 */ /* 0x100fe200078e0a04 */
[----:B------:R-:W-:Y:S01]  /*2350*/  ISETP.GT.U32.AND P4, PT, R4, R51, PT ;  /* 0x000000330400720c */ /* 0x000fe20003f84070 */
[----:B------:R-:W-:Y:S01]  /*2360*/  @!P0 IMAD.IADD R46, R46, 0x1, -R4 ;  /* 0x000000012e2e8824 */ /* 0x000fe200078e0a04 */
[----:B------:R-:W-:Y:S01]  /*2370*/  ISETP.GE.AND P0, PT, R12, RZ, PT ;  /* 0x000000ff0c00720c */ /* 0x000fe20003f06270 */
[C---:B------:R-:W-:Y:S01]  /*2380*/  IMAD R52, R4.reuse, R11, R52 ;  /* 0x0000000b04347224 */ /* 0x040fe200078e0234 */
[----:B------:R-:W-:Y:S01]  /*2390*/  ISETP.GT.U32.AND P2, PT, R4, R50, PT ;  /* 0x000000320400720c */ /* 0x000fe20003f44070 */
[----:B------:R-:W-:-:S03]  /*23a0*/  IMAD.HI.U32 R11, R7, R54, RZ ;  /* 0x00000036070b7227 */ /* 0x000fc600078e00ff */
[C---:B------:R-:W-:Y:S01]  /*23b0*/  ISETP.GT.U32.AND P5, PT, R4.reuse, R52, PT ;  /* 0x000000340400720c */ /* 0x040fe20003fa4070 */
[----:B------:R-:W-:Y:S01]  /*23c0*/  @!P6 IMAD.MOV R46, RZ, RZ, -R46 ;  /* 0x000000ffff2ee224 */ /* 0x000fe200078e0a2e */
[----:B------:R-:W-:Y:S01]  /*23d0*/  ISETP.GT.U32.AND P6, PT, R4, R49, PT ;  /* 0x000000310400720c */ /* 0x000fe20003fc4070 */
[----:B------:R-:W-:-:S04]  /*23e0*/  IMAD.HI.U32 R12, R7, R53, RZ ;  /* 0x00000035070c7227 */ /* 0x000fc800078e00ff */
[----:B------:R-:W-:Y:S02]  /*23f0*/  IMAD.MOV R11, RZ, RZ, -R11 ;  /* 0x000000ffff0b7224 */ /* 0x000fe400078e0a0b */
[----:B------:R-:W-:Y:S02]  /*2400*/  IMAD.MOV R12, RZ, RZ, -R12 ;  /* 0x000000ffff0c7224 */ /* 0x000fe400078e0a0c */
[C---:B------:R-:W-:Y:S02]  /*2410*/  IMAD R54, R4.reuse, R11, R54 ;  /* 0x0000000b04367224 */ /* 0x040fe400078e0236 */
[C---:B------:R-:W-:Y:S02]  /*2420*/  IMAD R53, R4.reuse, R12, R53 ;  /* 0x0000000c04357224 */ /* 0x040fe400078e0235 */
[--C-:B------:R-:W-:Y:S01]  /*2430*/  @!P4 IMAD.IADD R51, R51, 0x1, -R4.reuse ;  /* 0x000000013333c824 */ /* 0x100fe200078e0a04 */
[----:B------:R-:W-:Y:S01]  /*2440*/  ISETP.GT.U32.AND P4, PT, R4, R54, PT ;  /* 0x000000360400720c */ /* 0x000fe20003f84070 */
[--C-:B------:R-:W-:Y:S01]  /*2450*/  @!P2 IMAD.IADD R50, R50, 0x1, -R4.reuse ;  /* 0x000000013232a824 */ /* 0x100fe200078e0a04 */
[----:B------:R-:W-:Y:S01]  /*2460*/  ISETP.GT.U32.AND P2, PT, R4, R53, PT ;  /* 0x000000350400720c */ /* 0x000fe20003f44070 */
[--C-:B------:R-:W-:Y:S01]  /*2470*/  @!P6 IMAD.IADD R49, R49, 0x1, -R4.reuse ;  /* 0x000000013131e824 */ /* 0x100fe200078e0a04 */
[----:B------:R-:W-:Y:S01]  /*2480*/  ISETP.GE.AND P6, PT, R16, RZ, PT ;  /* 0x000000ff1000720c */ /* 0x000fe20003fc6270 */
[----:B------:R-:W-:Y:S01]  /*2490*/  @!P5 IMAD.IADD R52, R52, 0x1, -R4 ;  /* 0x000000013434d824 */ /* 0x000fe200078e0a04 */
[----:B------:R-:W-:Y:S01]  /*24a0*/  LOP3.LUT R16, R5, 0x128, RZ, 0xfc, !PT ;  /* 0x0000012805107812 */ /* 0x000fe200078efcff */
[----:B------:R-:W-:Y:S01]  /*24b0*/  IMAD.HI.U32 R12, R7, R60, RZ ;  /* 0x0000003c070c7227 */ /* 0x000fe200078e00ff */
[----:B------:R-:W-:-:S02]  /*24c0*/  ISETP.GT.U32.AND P3, PT, R4, R49, PT ;  /* 0x000000310400720c */ /* 0x000fc40003f64070 */
[----:B------:R-:W-:Y:S01]  /*24d0*/  IABS R56, R16 ;  /* 0x0000001000387213 */ /* 0x000fe20000000000 */
[----:B------:R-:W-:Y:S01]  /*24e0*/  @!P0 IMAD.MOV R50, RZ, RZ, -R50 ;  /* 0x000000ffff328224 */ /* 0x000fe200078e0a32 */
[----:B------:R-:W-:Y:S01]  /*24f0*/  ISETP.GE.AND P5, PT, R20, RZ, PT ;  /* 0x000000ff1400720c */ /* 0x000fe20003fa6270 */
[----:B------:R-:W-:Y:S01]  /*2500*/  @!P4 IMAD.IADD R54, R54, 0x1, -R4 ;  /* 0x000000013636c824 */ /* 0x000fe200078e0a04 */
[----:B------:R-:W-:Y:S01]  /*2510*/  ISETP.GT.U32.AND P4, PT, R4, R52, PT ;  /* 0x000000340400720c */ /* 0x000fe20003f84070 */
[----:B------:R-:W-:-:S03]  /*2520*/  IMAD.HI.U32 R11, R7, R56, RZ ;  /* 0x00000038070b7227 */ /* 0x000fc600078e00ff */
[----:B------:R-:W-:Y:S01]  /*2530*/  ISETP.GT.U32.AND P0, PT, R4, R54, PT ;  /* 0x000000360400720c */ /* 0x000fe20003f04070 */
[--C-:B------:R-:W-:Y:S01]  /*2540*/  @!P2 IMAD.IADD R53, R53, 0x1, -R4.reuse ;  /* 0x000000013535a824 */ /* 0x100fe200078e0a04 */
[----:B------:R-:W-:Y:S01]  /*2550*/  ISETP.GE.AND P2, PT, R13, RZ, PT ;  /* 0x000000ff0d00720c */ /* 0x000fe20003f46270 */
[----:B------:R-:W-:Y:S02]  /*2560*/  IMAD.MOV R13, RZ, RZ, -R11 ;  /* 0x000000ffff0d7224 */ /* 0x000fe400078e0a0b */
[----:B------:R-:W-:Y:S01]  /*2570*/  @!P3 IMAD.IADD R49, R49, 0x1, -R4 ;  /* 0x000000013131b824 */ /* 0x000fe200078e0a04 */
[----:B------:R-:W-:Y:S01]  /*2580*/  ISETP.GE.AND P3, PT, R18, RZ, PT ;  /* 0x000000ff1200720c */ /* 0x000fe20003f66270 */
[----:B------:R-:W-:Y:S01]  /*2590*/  IMAD R56, R4, R13, R56 ;  /* 0x0000000d04387224 */ /* 0x000fe200078e0238 */
[----:B------:R-:W-:Y:S01]  /*25a0*/  LOP3.LUT R18, R5, 0x130, RZ, 0xfc, !PT ;  /* 0x0000013005127812 */ /* 0x000fe200078efcff */
[----:B------:R-:W-:Y:S02]  /*25b0*/  @!P4 IMAD.IADD R52, R52, 0x1, -R4 ;  /* 0x000000013434c824 */ /* 0x000fe400078e0a04 */
[----:B------:R-:W-:Y:S01]  /*25c0*/  @!P6 IMAD.MOV R51, RZ, RZ, -R51 ;  /* 0x000000ffff33e224 */ /* 0x000fe200078e0a33 */
[----:B------:R-:W-:Y:S01]  /*25d0*/  ISETP.GT.U32.AND P4, PT, R4, R56, PT ;  /* 0x000000380400720c */ /* 0x000fe20003f84070 */
[----:B------:R-:W-:Y:S01]  /*25e0*/  IMAD.MOV R13, RZ, RZ, -R12 ;  /* 0x000000ffff0d7224 */ /* 0x000fe200078e0a0c */
[----:B------:R-:W-:Y:S01]  /*25f0*/  IABS R58, R18 ;  /* 0x00000012003a7213 */ /* 0x000fe20000000000 */
[----:B------:R-:W-:Y:S01]  /*2600*/  @!P1 IMAD.MOV R49, RZ, RZ, -R49 ;  /* 0x000000ffff319224 */ /* 0x000fe200078e0a31 */
[----:B------:R-:W-:Y:S01]  /*2610*/  ISETP.GE.AND P6, PT, R16, RZ, PT ;  /* 0x000000ff1000720c */ /* 0x000fe20003fc6270 */
[C---:B------:R-:W-:Y:S01]  /*2620*/  IMAD R60, R4.reuse, R13, R60 ;  /* 0x0000000d043c7224 */ /* 0x040fe200078e023c */
[----:B------:R-:W-:Y:S01]  /*2630*/  ISETP.GT.U32.AND P1, PT, R4, R53, PT ;  /* 0x000000350400720c */ /* 0x000fe20003f24070 */
[----:B------:R-:W-:Y:S01]  /*2640*/  IMAD.HI.U32 R11, R7, R58, RZ ;  /* 0x0000003a070b7227 */ /* 0x000fe200078e00ff */
[----:B------:R-:W-:-:S02]  /*2650*/  LOP3.LUT R12, R5, 0x148, RZ, 0xfc, !PT ;  /* 0x00000148050c7812 */ /* 0x000fc400078efcff */
[C---:B------:R-:W-:Y:S01]  /*2660*/  LOP3.LUT R13, R5.reuse, 0x150, RZ, 0xfc, !PT ;  /* 0x00000150050d7812 */ /* 0x040fe200078efcff */
[----:B------:R-:W-:Y:S01]  /*2670*/  IMAD.MOV R11, RZ, RZ, -R11 ;  /* 0x000000ffff0b7224 */ /* 0x000fe200078e0a0b */
[----:B------:R-:W-:Y:S01]  /*2680*/  IABS R20, R12 ;  /* 0x0000000c00147213 */ /* 0x000fe20000000000 */
[----:B------:R-:W-:Y:S02]  /*2690*/  @!P4 IMAD.IADD R56, R56, 0x1, -R4 ;  /* 0x000000013838c824 */ /* 0x000fe400078e0a04 */
[----:B------:R-:W-:Y:S01]  /*26a0*/  IMAD R58, R4, R11, R58 ;  /* 0x0000000b043a7224 */ /* 0x000fe200078e023a */
[----:B------:R-:W-:Y:S01]  /*26b0*/  LOP3.LUT R11, R5, 0x140, RZ, 0xfc, !PT ;  /* 0x00000140050b7812 */ /* 0x000fe200078efcff */
[--C-:B------:R-:W-:Y:S01]  /*26c0*/  @!P0 IMAD.IADD R54, R54, 0x1, -R4.reuse ;  /* 0x0000000136368824 */ /* 0x100fe200078e0a04 */
[----:B------:R-:W-:Y:S01]  /*26d0*/  ISETP.GT.U32.AND P4, PT, R4, R56, PT ;  /* 0x000000380400720c */ /* 0x000fe20003f84070 */
[----:B------:R-:W-:Y:S01]  /*26e0*/  @!P1 IMAD.IADD R53, R53, 0x1, -R4 ;  /* 0x0000000135359824 */ /* 0x000fe200078e0a04 */
[----:B------:R-:W-:Y:S01]  /*26f0*/  IABS R62, R11 ;  /* 0x0000000b003e7213 */ /* 0x000fe20000000000 */
[----:B------:R-:W-:Y:S01]  /*2700*/  @!P3 IMAD.MOV R52, RZ, RZ, -R52 ;  /* 0x000000ffff34b224 */ /* 0x000fe200078e0a34 */
[----:B------:R-:W-:Y:S01]  /*2710*/  ISETP.GE.AND P0, PT, R22, RZ, PT ;  /* 0x000000ff1600720c */ /* 0x000fe20003f06270 */
[----:B------:R-:W-:Y:S01]  /*2720*/  @!P5 IMAD.MOV R53, RZ, RZ, -R53 ;  /* 0x000000ffff35d224 */ /* 0x000fe200078e0a35 */
[----:B------:R-:W-:Y:S01]  /*2730*/  ISETP.GE.AND P3, PT, R11, RZ, PT ;  /* 0x000000ff0b00720c */ /* 0x000fe20003f66270 */
[----:B------:R-:W-:Y:S01]  /*2740*/  IMAD.HI.U32 R11, R7, R62, RZ ;  /* 0x0000003e070b7227 */ /* 0x000fe200078e00ff */
[----:B------:R-:W-:-:S02]  /*2750*/  ISETP.GE.AND P1, PT, R18, RZ, PT ;  /* 0x000000ff1200720c */ /* 0x000fc40003f26270 */
[----:B------:R-:W-:Y:S01]  /*2760*/  ISETP.GE.AND P5, PT, R12, RZ, PT ;  /* 0x000000ff0c00720c */ /* 0x000fe20003fa6270 */
[----:B------:R-:W-:Y:S01]  /*2770*/  IMAD.HI.U32 R12, R7, R20, RZ ;  /* 0x00000014070c7227 */ /* 0x000fe200078e00ff */
[----:B------:R-:W-:-:S03]  /*2780*/  IABS R22, R13 ;  /* 0x0000000d00167213 */ /* 0x000fc60000000000 */
[----:B------:R-:W-:Y:S01]  /*2790*/  @!P4 IMAD.IADD R56, R56, 0x1, -R4 ;  /* 0x000000013838c824 */ /* 0x000fe200078e0a04 */
[C---:B------:R-:W-:Y:S01]  /*27a0*/  ISETP.GT.U32.AND P4, PT, R4.reuse, R58, PT ;  /* 0x0000003a0400720c */ /* 0x040fe20003f84070 */
[----:B------:R-:W-:Y:S01]  /*27b0*/  @!P2 IMAD.MOV R54, RZ, RZ, -R54 ;  /* 0x000000ffff36a224 */ /* 0x000fe200078e0a36 */
[----:B------:R-:W-:Y:S01]  /*27c0*/  ISETP.GE.AND P2, PT, R13, RZ, PT ;  /* 0x000000ff0d00720c */ /* 0x000fe20003f46270 */
[----:B------:R-:W-:Y:S01]  /*27d0*/  @!P6 IMAD.MOV R56, RZ, RZ, -R56 ;  /* 0x000000ffff38e224 */ /* 0x000fe200078e0a38 */
[----:B------:R-:W-:Y:S01]  /*27e0*/  ISETP.GT.U32.AND P6, PT, R4, R60, PT ;  /* 0x0000003c0400720c */ /* 0x000fe20003fc4070 */
[----:B------:R-:W-:Y:S02]  /*27f0*/  IMAD.MOV R11, RZ, RZ, -R11 ;  /* 0x000000ffff0b7224 */ /* 0x000fe400078e0a0b */
[----:B------:R-:W-:-:S04]  /*2800*/  IMAD.HI.U32 R13, R7, R22, RZ ;  /* 0x00000016070d7227 */ /* 0x000fc800078e00ff */
[----:B------:R-:W-:Y:S02]  /*2810*/  IMAD.MOV R29, RZ, RZ, -R12 ;  /* 0x000000ffff1d7224 */ /* 0x000fe400078e0a0c */
[----:B------:R-:W-:Y:S02]  /*2820*/  @!P4 IMAD.IADD R58, R58, 0x1, -R4 ;  /* 0x000000013a3ac824 */ /* 0x000fe400078e0a04 */
[----:B------:R-:W-:Y:S02]  /*2830*/  IMAD R62, R4, R11, R62 ;  /* 0x0000000b043e7224 */ /* 0x000fe400078e023e */
[----:B------:R-:W-:Y:S01]  /*2840*/  @!P6 IMAD.IADD R60, R60, 0x1, -R4 ;  /* 0x000000013c3ce824 */ /* 0x000fe200078e0a04 */
[C---:B------:R-:W-:Y:S01]  /*2850*/  ISETP.GT.U32.AND P4, PT, R4.reuse, R58, PT ;  /* 0x0000003a0400720c */ /* 0x040fe20003f84070 */
[----:B------:R-:W-:Y:S02]  /*2860*/  IMAD.MOV R13, RZ, RZ, -R13 ;  /* 0x000000ffff0d7224 */ /* 0x000fe400078e0a0d */
[C---:B------:R-:W-:Y:S01]  /*2870*/  IMAD R11, R4.reuse, R29, R20 ;  /* 0x0000001d040b7224 */ /* 0x040fe200078e0214 */
[C---:B------:R-:W-:Y:S01]  /*2880*/  ISETP.GT.U32.AND P6, PT, R4.reuse, R60, PT ;  /* 0x0000003c0400720c */ /* 0x040fe20003fc4070 */
[----:B------:R-:W-:Y:S01]  /*2890*/  IMAD R13, R4, R13, R22 ;  /* 0x0000000d040d7224 */ /* 0x000fe200078e0216 */
[----:B------:R-:W-:Y:S01]  /*28a0*/  LOP3.LUT R22, R5, 0x170, RZ, 0xfc, !PT ;  /* 0x0000017005167812 */ /* 0x000fe200078efcff */
[----:B------:R-:W-:-:S03]  /*28b0*/  IMAD.HI.U32 R16, R7, R24, RZ ;  /* 0x0000001807107227 */ /* 0x000fc600078e00ff */
[----:B------:R-:W-:Y:S01]  /*28c0*/  IABS R59, R22 ;  /* 0x00000016003b7213 */ /* 0x000fe20000000000 */
[----:B------:R-:W-:-:S04]  /*28d0*/  IMAD.HI.U32 R18, R7, R28, RZ ;  /* 0x0000001c07127227 */ /* 0x000fc800078e00ff */
[--C-:B------:R-:W-:Y:S01]  /*28e0*/  @!P4 IMAD.IADD R58, R58, 0x1, -R4.reuse ;  /* 0x000000013a3ac824 */ /* 0x100fe200078e0a04 */
[----:B------:R-:W-:Y:S01]  /*28f0*/  ISETP.GT.U32.AND P4, PT, R4, R62, PT ;  /* 0x0000003e0400720c */ /* 0x000fe20003f84070 */
[----:B------:R-:W-:Y:S01]  /*2900*/  @!P6 IMAD.IADD R60, R60, 0x1, -R4 ;  /* 0x000000013c3ce824 */ /* 0x000fe200078e0a04 */
[C---:B------:R-:W-:Y:S01]  /*2910*/  ISETP.GT.U32.AND P6, PT, R4.reuse, R13, PT ;  /* 0x0000000d0400720c */ /* 0x040fe20003fc4070 */
[----:B------:R-:W-:Y:S01]  /*2920*/  @!P1 IMAD.MOV R58, RZ, RZ, -R58 ;  /* 0x000000ffff3a9224 */ /* 0x000fe200078e0a3a */
[C---:B------:R-:W-:Y:S01]  /*2930*/  ISETP.GT.U32.AND P1, PT, R4.reuse, R11, PT ;  /* 0x0000000b0400720c */ /* 0x040fe20003f24070 */
[----:B------:R-:W-:Y:S02]  /*2940*/  IMAD.MOV R55, RZ, RZ, -R16 ;  /* 0x000000ffff377224 */ /* 0x000fe400078e0a10 */
[----:B------:R-:W-:Y:S01]  /*2950*/  IMAD.MOV R57, RZ, RZ, -R18 ;  /* 0x000000ffff397224 */ /* 0x000fe200078e0a12 */
[----:B------:R-:W-:Y:S01]  /*2960*/  LOP3.LUT R18, R5, 0x168, RZ, 0xfc, !PT ;  /* 0x0000016805127812 */ /* 0x000fe200078efcff */
[C---:B------:R-:W-:Y:S01]  /*2970*/  IMAD R29, R4.reuse, R55, R24 ;  /* 0x00000037041d7224 */ /* 0x040fe200078e0218 */
[----:B------:R-:W-:Y:S01]  /*2980*/  IABS R24, R97 ;  /* 0x0000006100187213 */ /* 0x000fe20000000000 */
[----:B------:R-:W-:Y:S01]  /*2990*/  IMAD R55, R4, R57, R28 ;  /* 0x0000003904377224 */ /* 0x000fe200078e021c */
[----:B------:R-:W-:Y:S01]  /*29a0*/  IABS R57, R18 ;  /* 0x0000001200397213 */ /* 0x000fe20000000000 */
[----:B------:R-:W-:-:S04]  /*29b0*/  IMAD.HI.U32 R16, R7, R59, RZ ;  /* 0x0000003b07107227 */ /* 0x000fc800078e00ff */
[--C-:B------:R-:W-:Y:S02]  /*29c0*/  @!P1 IMAD.IADD R11, R11, 0x1, -R4.reuse ;  /* 0x000000010b0b9824 */ /* 0x100fe400078e0a04 */
[----:B------:R-:W-:Y:S02]  /*29d0*/  @!P6 IMAD.IADD R13, R13, 0x1, -R4 ;  /* 0x000000010d0de824 */ /* 0x000fe400078e0a04 */
[----:B------:R-:W-:Y:S01]  /*29e0*/  IMAD.HI.U32 R12, R7, R57, RZ ;  /* 0x00000039070c7227 */ /* 0x000fe200078e00ff */
[----:B------:R-:W-:-:S03]  /*29f0*/  ISETP.GT.U32.AND P6, PT, R4, R11, PT ;  /* 0x0000000b0400720c */ /* 0x000fc60003fc4070 */
[----:B------:R-:W-:Y:S02]  /*2a00*/  IMAD.MOV R12, RZ, RZ, -R12 ;  /* 0x000000ffff0c7224 */ /* 0x000fe400078e0a0c */
[----:B------:R-:W-:Y:S01]  /*2a10*/  @!P0 IMAD.MOV R60, RZ, RZ, -R60 ;  /* 0x000000ffff3c8224 */ /* 0x000fe200078e0a3c */
[C---:B------:R-:W-:Y:S01]  /*2a20*/  ISETP.GT.U32.AND P0, PT, R4.reuse, R13, PT ;  /* 0x0000000d0400720c */ /* 0x040fe20003f04070 */
[----:B------:R-:W-:Y:S02]  /*2a30*/  IMAD R57, R4, R12, R57 ;  /* 0x0000000c04397224 */ /* 0x000fe400078e0239 */
[----:B------:R-:W-:Y:S02]  /*2a40*/  IMAD.MOV R16, RZ, RZ, -R16 ;  /* 0x000000ffff107224 */ /* 0x000fe400078e0a10 */
[--C-:B------:R-:W-:Y:S01]  /*2a50*/  @!P4 IMAD.IADD R62, R62, 0x1, -R4.reuse ;  /* 0x000000013e3ec824 */ /* 0x100fe200078e0a04 */
[C---:B------:R-:W-:Y:S01]  /*2a60*/  ISETP.GT.U32.AND P4, PT, R4.reuse, R29, PT ;  /* 0x0000001d0400720c */ /* 0x040fe20003f84070 */
[----:B------:R-:W-:Y:S01]  /*2a70*/  @!P6 IMAD.IADD R11, R11, 0x1, -R4 ;  /* 0x000000010b0be824 */ /* 0x000fe200078e0a04 */
[C---:B------:R-:W-:Y:S01]  /*2a80*/  ISETP.GT.U32.AND P6, PT, R4.reuse, R57, PT ;  /* 0x000000390400720c */ /* 0x040fe20003fc4070 */
[C---:B------:R-:W-:Y:S01]  /*2a90*/  IMAD R59, R4.reuse, R16, R59 ;  /* 0x00000010043b7224 */ /* 0x040fe200078e023b */
[----:B------:R-:W-:Y:S01]  /*2aa0*/  ISETP.GT.U32.AND P1, PT, R4, R62, PT ;  /* 0x0000003e0400720c */ /* 0x000fe20003f24070 */
[----:B------:R-:W-:-:S04]  /*2ab0*/  IMAD.HI.U32 R16, R7, R63, RZ ;  /* 0x0000003f07107227 */ /* 0x000fc800078e00ff */
[----:B------:R-:W-:Y:S02]  /*2ac0*/  VIADD R28, R9, 0x178 ;  /* 0x00000178091c7836 */ /* 0x000fe40000000000 */
[----:B------:R-:W-:Y:S02]  /*2ad0*/  IMAD.MOV R16, RZ, RZ, -R16 ;  /* 0x000000ffff107224 */ /* 0x000fe400078e0a10 */
[--C-:B------:R-:W-:Y:S01]  /*2ae0*/  @!P0 IMAD.IADD R13, R13, 0x1, -R4.reuse ;  /* 0x000000010d0d8824 */ /* 0x100fe200078e0a04 */
[----:B------:R-:W-:Y:S01]  /*2af0*/  IABS R61, R28 ;  /* 0x0000001c003d7213 */ /* 0x000fe20000000000 */
[C---:B------:R-:W-:Y:S01]  /*2b00*/  IMAD R63, R4.reuse, R16, R63 ;  /* 0x00000010043f7224 */ /* 0x040fe200078e023f */
[C---:B------:R-:W-:Y:S01]  /*2b10*/  ISETP.GT.U32.AND P0, PT, R4.reuse, R59, PT ;  /* 0x0000003b0400720c */ /* 0x040fe20003f04070 */
[----:B------:R-:W-:Y:S02]  /*2b20*/  @!P6 IMAD.IADD R57, R57, 0x1, -R4 ;  /* 0x000000013939e824 */ /* 0x000fe400078e0a04 */
[----:B------:R-:W-:Y:S01]  /*2b30*/  IMAD.HI.U32 R12, R7, R61, RZ ;  /* 0x0000003d070c7227 */ /* 0x000fe200078e00ff */
[----:B------:R-:W-:-:S03]  /*2b40*/  ISETP.GT.U32.AND P6, PT, R4, R63, PT ;  /* 0x0000003f0400720c */ /* 0x000fc60003fc4070 */
[----:B------:R-:W-:Y:S01]  /*2b50*/  @!P1 IMAD.IADD R62, R62, 0x1, -R4 ;  /* 0x000000013e3e9824 */ /* 0x000fe200078e0a04 */
[C---:B------:R-:W-:Y:S01]  /*2b60*/  ISETP.GT.U32.AND P1, PT, R4.reuse, R55, PT ;  /* 0x000000370400720c */ /* 0x040fe20003f24070 */
[----:B------:R-:W-:Y:S02]  /*2b70*/  IMAD.MOV R12, RZ, RZ, -R12 ;  /* 0x000000ffff0c7224 */ /* 0x000fe400078e0a0c */
[----:B------:R-:W-:Y:S02]  /*2b80*/  @!P3 IMAD.MOV R62, RZ, RZ, -R62 ;  /* 0x000000ffff3eb224 */ /* 0x000fe400078e0a3e */
[C---:B------:R-:W-:Y:S02]  /*2b90*/  IMAD R61, R4.reuse, R12, R61 ;  /* 0x0000000c043d7224 */ /* 0x040fe400078e023d */
[----:B------:R-:W-:Y:S01]  /*2ba0*/  @!P0 IMAD.IADD R59, R59, 0x1, -R4 ;  /* 0x000000013b3b8824 */ /* 0x000fe200078e0a04 */
[----:B------:R-:W-:Y:S01]  /*2bb0*/  ISETP.GT.U32.AND P0, PT, R4, R57, PT ;  /* 0x000000390400720c */ /* 0x000fe20003f04070 */
[----:B------:R-:W-:-:S03]  /*2bc0*/  IMAD.HI.U32 R12, R7, R65, RZ ;  /* 0x00000041070c7227 */ /* 0x000fc600078e00ff */
[C---:B------:R-:W-:Y:S01]  /*2bd0*/  ISETP.GT.U32.AND P3, PT, R4.reuse, R59, PT ;  /* 0x0000003b0400720c */ /* 0x040fe20003f64070 */
[----:B------:R-:W-:Y:S02]  /*2be0*/  @!P6 IMAD.IADD R63, R63, 0x1, -R4 ;  /* 0x000000013f3fe824 */ /* 0x000fe400078e0a04 */
[----:B------:R-:W-:Y:S02]  /*2bf0*/  IMAD.MOV R12, RZ, RZ, -R12 ;  /* 0x000000ffff0c7224 */ /* 0x000fe400078e0a0c */
[----:B------:R-:W-:Y:S01]  /*2c00*/  @!P1 IMAD.IADD R55, R55, 0x1, -R4 ;  /* 0x0000000137379824 */ /* 0x000fe200078e0a04 */
[C---:B------:R-:W-:Y:S01]  /*2c10*/  ISETP.GT.U32.AND P6, PT, R4.reuse, R63, PT ;  /* 0x0000003f0400720c */ /* 0x040fe20003fc4070 */
[C---:B------:R-:W-:Y:S02]  /*2c20*/  IMAD R65, R4.reuse, R12, R65 ;  /* 0x0000000c04417224 */ /* 0x040fe400078e0241 */
[----:B------:R-:W-:Y:S01]  /*2c30*/  IMAD.HI.U32 R12, R7, R67, RZ ;  /* 0x00000043070c7227 */ /* 0x000fe200078e00ff */
[----:B------:R-:W-:-:S03]  /*2c40*/  ISETP.GT.U32.AND P1, PT, R4, R55, PT ;  /* 0x000000370400720c */ /* 0x000fc60003f24070 */
[----:B------:R-:W-:Y:S02]  /*2c50*/  IMAD.MOV R12, RZ, RZ, -R12 ;  /* 0x000000ffff0c7224 */ /* 0x000fe400078e0a0c */
[--C-:B------:R-:W-:Y:S02]  /*2c60*/  @!P4 IMAD.IADD R29, R29, 0x1, -R4.reuse ;  /* 0x000000011d1dc824 */ /* 0x100fe400078e0a04 */
[--C-:B------:R-:W-:Y:S01]  /*2c70*/  @!P3 IMAD.IADD R59, R59, 0x1, -R4.reuse ;  /* 0x000000013b3bb824 */ /* 0x100fe200078e0a04 */
[C---:B------:R-:W-:Y:S01]  /*2c80*/  ISETP.GT.U32.AND P3, PT, R4.reuse, R65, PT ;  /* 0x000000410400720c */ /* 0x040fe20003f64070 */
[C---:B------:R-:W-:Y:S01]  /*2c90*/  IMAD R67, R4.reuse, R12, R67 ;  /* 0x0000000c04437224 */ /* 0x040fe200078e0243 */
[C---:B------:R-:W-:Y:S01]  /*2ca0*/  ISETP.GT.U32.AND P4, PT, R4.reuse, R29, PT ;  /* 0x0000001d0400720c */ /* 0x040fe20003f84070 */
[--C-:B------:R-:W-:Y:S02]  /*2cb0*/  @!P6 IMAD.IADD R63, R63, 0x1, -R4.reuse ;  /* 0x000000013f3fe824 */ /* 0x100fe400078e0a04 */
[----:B------:R-:W-:Y:S01]  /*2cc0*/  @!P1 IMAD.IADD R55, R55, 0x1, -R4 ;  /* 0x0000000137379824 */ /* 0x000fe200078e0a04 */
[----:B------:R-:W-:Y:S01]  /*2cd0*/  ISETP.GT.U32.AND P6, PT, R4, R67, PT ;  /* 0x000000430400720c */ /* 0x000fe20003fc4070 */
[----:B------:R-:W-:Y:S01]  /*2ce0*/  IMAD.MOV.U32 R68, RZ, RZ, R11 ;  /* 0x000000ffff447224 */ /* 0x000fe200078e000b */
[----:B------:R-:W-:Y:S01]  /*2cf0*/  ISETP.GE.AND P1, PT, R64, RZ, PT ;  /* 0x000000ff4000720c */ /* 0x000fe20003f26270 */
[----:B------:R-:W-:Y:S01]  /*2d00*/  IMAD.HI.U32 R16, R7, R69, RZ ;  /* 0x0000004507107227 */ /* 0x000fe200078e00ff */
[----:B------:R-:W-:-:S03]  /*2d10*/  LOP3.LUT R64, R5, 0x1a0, RZ, 0xfc, !PT ;  /* 0x000001a005407812 */ /* 0x000fc600078efcff */
[--C-:B------:R-:W-:Y:S01]  /*2d20*/  @!P3 IMAD.IADD R65, R65, 0x1, -R4.reuse ;  /* 0x000000014141b824 */ /* 0x100fe200078e0a04 */
[----:B------:R-:W-:Y:S01]  /*2d30*/  IABS R20, R64 ;  /* 0x0000004000147213 */ /* 0x000fe20000000000 */
[----:B------:R-:W-:Y:S01]  /*2d40*/  @!P4 IMAD.IADD R29, R29, 0x1, -R4 ;  /* 0x000000011d1dc824 */ /* 0x000fe200078e0a04 */
[C---:B------:R-:W-:Y:S01]  /*2d50*/  ISETP.GT.U32.AND P4, PT, R4.reuse, R61, PT ;  /* 0x0000003d0400720c */ /* 0x040fe20003f84070 */
[----:B------:R-:W-:Y:S02]  /*2d60*/  IMAD.MOV R16, RZ, RZ, -R16 ;  /* 0x000000ffff107224 */ /* 0x000fe400078e0a10 */
[----:B------:R-:W-:Y:S01]  /*2d70*/  @!P6 IMAD.IADD R67, R67, 0x1, -R4 ;  /* 0x000000014343e824 */ /* 0x000fe200078e0a04 */
[----:B------:R-:W-:Y:S01]  /*2d80*/  ISETP.GT.U32.AND P6, PT, R4, R65, PT ;  /* 0x000000410400720c */ /* 0x000fe20003fc4070 */
[----:B------:R-:W-:-:S04]  /*2d90*/  IMAD.HI.U32 R11, R7, R20, RZ ;  /* 0x00000014070b7227 */ /* 0x000fc800078e00ff */
[----:B------:R-:W-:Y:S02]  /*2da0*/  IMAD.MOV R11, RZ, RZ, -R11 ;  /* 0x000000ffff0b7224 */ /* 0x000fe400078e0a0b */
[C---:B------:R-:W-:Y:S02]  /*2db0*/  IMAD R69, R4.reuse, R16, R69 ;  /* 0x0000001004457224 */ /* 0x040fe400078e0245 */
[C---:B------:R-:W-:Y:S01]  /*2dc0*/  IMAD R11, R4.reuse, R11, R20 ;  /* 0x0000000b040b7224 */ /* 0x040fe200078e0214 */
[----:B------:R-:W-:Y:S01]  /*2dd0*/  IABS R20, R95 ;  /* 0x0000005f00147213 */ /* 0x000fe20000000000 */
[--C-:B------:R-:W-:Y:S01]  /*2de0*/  @!P4 IMAD.IADD R61, R61, 0x1, -R4.reuse ;  /* 0x000000013d3dc824 */ /* 0x100fe200078e0a04 */
[C---:B------:R-:W-:Y:S01]  /*2df0*/  ISETP.GT.U32.AND P3, PT, R4.reuse, R69, PT ;  /* 0x000000450400720c */ /* 0x040fe20003f64070 */
[----:B------:R-:W-:Y:S01]  /*2e00*/  @!P6 IMAD.IADD R65, R65, 0x1, -R4 ;  /* 0x000000014141e824 */ /* 0x000fe200078e0a04 */
[C---:B------:R-:W-:Y:S01]  /*2e10*/  ISETP.GT.U32.AND P6, PT, R4.reuse, R11, PT ;  /* 0x0000000b0400720c */ /* 0x040fe20003fc4070 */
[----:B------:R-:W-:Y:S01]  /*2e20*/  IMAD.HI.U32 R16, R7, R75, RZ ;  /* 0x0000004b07107227 */ /* 0x000fe200078e00ff */
[----:B------:R-:W-:-:S03]  /*2e30*/  ISETP.GT.U32.AND P4, PT, R4, R61, PT ;  /* 0x0000003d0400720c */ /* 0x000fc60003f84070 */
[----:B------:R-:W-:Y:S02]  /*2e40*/  IMAD.MOV R16, RZ, RZ, -R16 ;  /* 0x000000ffff107224 */ /* 0x000fe400078e0a10 */
[----:B------:R-:W-:Y:S02]  /*2e50*/  VIADD R93, R9, 0x1b8 ;  /* 0x000001b8095d7836 */ /* 0x000fe40000000000 */
[----:B------:R-:W-:Y:S02]  /*2e60*/  IMAD R75, R4, R16, R75 ;  /* 0x00000010044b7224 */ /* 0x000fe400078e024b */
[----:B------:R-:W-:Y:S01]  /*2e70*/  @!P0 IMAD.IADD R57, R57, 0x1, -R4 ;  /* 0x0000000139398824 */ /* 0x000fe200078e0a04 */
[----:B------:R-:W-:Y:S01]  /*2e80*/  ISETP.GE.AND P0, PT, R66, RZ, PT ;  /* 0x000000ff4200720c */ /* 0x000fe20003f06270 */
[----:B------:R-:W-:Y:S01]  /*2e90*/  @!P5 IMAD.MOV R68, RZ, RZ, -R68 ;  /* 0x000000ffff44d224 */ /* 0x000fe200078e0a44 */
[C---:B------:R-:W-:Y:S01]  /*2ea0*/  ISETP.GT.U32.AND P5, PT, R4.reuse, R67, PT ;  /* 0x000000430400720c */ /* 0x040fe20003fa4070 */
[--C-:B------:R-:W-:Y:S01]  /*2eb0*/  @!P6 IMAD.IADD R11, R11, 0x1, -R4.reuse ;  /* 0x000000010b0be824 */ /* 0x100fe200078e0a04 */
[----:B------:R-:W-:Y:S01]  /*2ec0*/  LOP3.LUT R66, R5, 0x1a8, RZ, 0xfc, !PT ;  /* 0x000001a805427812 */ /* 0x000fe200078efcff */
[----:B------:R-:W-:Y:S01]  /*2ed0*/  IMAD.MOV.U32 R70, RZ, RZ, R13 ;  /* 0x000000ffff467224 */ /* 0x000fe200078e000d */
[----:B------:R-:W-:Y:S01]  /*2ee0*/  IABS R77, R93 ;  /* 0x0000005d004d7213 */ /* 0x000fe20000000000 */
[----:B------:R-:W-:Y:S01]  /*2ef0*/  @!P4 IMAD.IADD R61, R61, 0x1, -R4 ;  /* 0x000000013d3dc824 */ /* 0x000fe200078e0a04 */
[----:B------:R-:W-:Y:S01]  /*2f00*/  ISETP.GT.U32.AND P6, PT, R4, R75, PT ;  /* 0x0000004b0400720c */ /* 0x000fe20003fc4070 */
[----:B------:R-:W-:Y:S01]  /*2f10*/  @!P2 IMAD.MOV R70, RZ, RZ, -R70 ;  /* 0x000000ffff46a224 */ /* 0x000fe200078e0a46 */
[----:B------:R-:W-:Y:S01]  /*2f20*/  ISETP.GE.AND P4, PT, R18, RZ, PT ;  /* 0x000000ff1200720c */ /* 0x000fe20003f86270 */
[----:B------:R-:W-:Y:S01]  /*2f30*/  IMAD.HI.U32 R18, R7, R77, RZ ;  /* 0x0000004d07127227 */ /* 0x000fe200078e00ff */
[----:B------:R-:W-:-:S02]  /*2f40*/  IABS R73, R66 ;  /* 0x0000004200497213 */ /* 0x000fc40000000000 */
[----:B------:R-:W-:Y:S01]  /*2f50*/  ISETP.GT.U32.AND P2, PT, R4, R11, PT ;  /* 0x0000000b0400720c */ /* 0x000fe20003f44070 */
[----:B------:R-:W-:Y:S02]  /*2f60*/  IMAD.MOV R18, RZ, RZ, -R18 ;  /* 0x000000ffff127224 */ /* 0x000fe400078e0a12 */
[----:B------:R-:W-:-:S04]  /*2f70*/  IMAD.HI.U32 R12, R7, R73, RZ ;  /* 0x00000049070c7227 */ /* 0x000fc800078e00ff */
[----:B------:R-:W-:Y:S01]  /*2f80*/  @!P5 IMAD.IADD R67, R67, 0x1, -R4 ;  /* 0x000000014343d824 */ /* 0x000fe200078e0a04 */
[----:B------:R-:W-:Y:S01]  /*2f90*/  ISETP.GE.AND P5, PT, R22, RZ, PT ;  /* 0x000000ff1600720c */ /* 0x000fe20003fa6270 */
[----:B------:R-:W-:Y:S01]  /*2fa0*/  IMAD.MOV R12, RZ, RZ, -R12 ;  /* 0x000000ffff0c7224 */ /* 0x000fe200078e0a0c */
[----:B------:R-:W-:Y:S01]  /*2fb0*/  IABS R22, R96 ;  /* 0x0000006000167213 */ /* 0x000fe20000000000 */
[C---:B------:R-:W-:Y:S02]  /*2fc0*/  IMAD R77, R4.reuse, R18, R77 ;  /* 0x00000012044d7224 */ /* 0x040fe400078e024d */
[--C-:B------:R-:W-:Y:S02]  /*2fd0*/  @!P3 IMAD.IADD R69, R69, 0x1, -R4.reuse ;  /* 0x000000014545b824 */ /* 0x100fe400078e0a04 */
[--C-:B------:R-:W-:Y:S02]  /*2fe0*/  @!P6 IMAD.IADD R75, R75, 0x1, -R4.reuse ;  /* 0x000000014b4be824 */ /* 0x100fe400078e0a04 */
[C---:B------:R-:W-:Y:S01]  /*2ff0*/  IMAD R73, R4.reuse, R12, R73 ;  /* 0x0000000c04497224 */ /* 0x040fe200078e0249 */
[C---:B------:R-:W-:Y:S01]  /*3000*/  ISETP.GT.U32.AND P3, PT, R4.reuse, R69, PT ;  /* 0x000000450400720c */ /* 0x040fe20003f64070 */
[----:B------:R-:W-:Y:S01]  /*3010*/  @!P2 IMAD.IADD R11, R11, 0x1, -R4 ;  /* 0x000000010b0ba824 */ /* 0x000fe200078e0a04 */
[C---:B------:R-:W-:Y:S01]  /*3020*/  ISETP.GT.U32.AND P2, PT, R4.reuse, R77, PT ;  /* 0x0000004d0400720c */ /* 0x040fe20003f44070 */
[----:B------:R-:W-:Y:S01]  /*3030*/  IMAD.HI.U32 R12, R7, R20, RZ ;  /* 0x00000014070c7227 */ /* 0x000fe200078e00ff */
[----:B------:R-:W-:-:S03]  /*3040*/  ISETP.GT.U32.AND P6, PT, R4, R75, PT ;  /* 0x0000004b0400720c */ /* 0x000fc60003fc4070 */
[----:B------:R-:W-:-:S04]  /*3050*/  IMAD.HI.U32 R13, R7, R22, RZ ;  /* 0x00000016070d7227 */ /* 0x000fc800078e00ff */
[----:B------:R-:W-:Y:S01]  /*3060*/  IMAD.MOV R79, RZ, RZ, -R12 ;  /* 0x000000ffff4f7224 */ /* 0x000fe200078e0a0c */
[----:B------:R-:W-:Y:S01]  /*3070*/  IABS R12, R5 ;  /* 0x00000005000c7213 */ /* 0x000fe20000000000 */
[----:B------:R-:W-:Y:S02]  /*3080*/  IMAD.MOV R81, RZ, RZ, -R13 ;  /* 0x000000ffff517224 */ /* 0x000fe400078e0a0d */
[C---:B------:R-:W-:Y:S02]  /*3090*/  IMAD R13, R4.reuse, R79, R20 ;  /* 0x0000004f040d7224 */ /* 0x040fe400078e0214 */
[C---:B------:R-:W-:Y:S02]  /*30a0*/  IMAD R79, R4.reuse, R81, R22 ;  /* 0x00000051044f7224 */ /* 0x040fe400078e0216 */
[--C-:B------:R-:W-:Y:S02]  /*30b0*/  @!P2 IMAD.IADD R77, R77, 0x1, -R4.reuse ;  /* 0x000000014d4da824 */ /* 0x100fe400078e0a04 */
[----:B------:R-:W-:Y:S01]  /*30c0*/  @!P3 IMAD.IADD R69, R69, 0x1, -R4 ;  /* 0x000000014545b824 */ /* 0x000fe200078e0a04 */
[C---:B------:R-:W-:Y:S01]  /*30d0*/  ISETP.GT.U32.AND P2, PT, R4.reuse, R79, PT ;  /* 0x0000004f0400720c */ /* 0x040fe20003f44070 */
[----:B------:R-:W-:Y:S01]  /*30e0*/  IMAD.HI.U32 R18, R7, R85, RZ ;  /* 0x0000005507127227 */ /* 0x000fe200078e00ff */
[----:B------:R-:W-:-:S03]  /*30f0*/  ISETP.GT.U32.AND P3, PT, R4, R73, PT ;  /* 0x000000490400720c */ /* 0x000fc60003f64070 */
[----:B------:R-:W-:Y:S01]  /*3100*/  @!P6 IMAD.IADD R75, R75, 0x1, -R4 ;  /* 0x000000014b4be824 */ /* 0x000fe200078e0a04 */
[----:B------:R-:W-:Y:S01]  /*3110*/  ISETP.GT.U32.AND P6, PT, R4, R13, PT ;  /* 0x0000000d0400720c */ /* 0x000fe20003fc4070 */
[----:B------:R-:W-:-:S04]  /*3120*/  IMAD.HI.U32 R16, R7, R24, RZ ;  /* 0x0000001807107227 */ /* 0x000fc800078e00ff */
[----:B------:R-:W-:Y:S02]  /*3130*/  IMAD.MOV R18, RZ, RZ, -R18 ;  /* 0x000000ffff127224 */ /* 0x000fe400078e0a12 */
[----:B------:R-:W-:Y:S02]  /*3140*/  IMAD.MOV R83, RZ, RZ, -R16 ;  /* 0x000000ffff537224 */ /* 0x000fe400078e0a10 */
[C---:B------:R-:W-:Y:S02]  /*3150*/  IMAD R85, R4.reuse, R18, R85 ;  /* 0x0000001204557224 */ /* 0x040fe400078e0255 */
[C---:B------:R-:W-:Y:S01]  /*3160*/  IMAD R81, R4.reuse, R83, R24 ;  /* 0x0000005304517224 */ /* 0x040fe200078e0218 */
[----:B------:R-:W-:Y:S01]  /*3170*/  LOP3.LUT R24, R5, 0x1e8, RZ, 0xfc, !PT ;  /* 0x000001e805187812 */ /* 0x000fe200078efcff */
[--C-:B------:R-:W-:Y:S01]  /*3180*/  @!P2 IMAD.IADD R79, R79, 0x1, -R4.reuse ;  /* 0x000000014f4fa824 */ /* 0x100fe200078e0a04 */
[C---:B------:R-:W-:Y:S01]  /*3190*/  ISETP.GT.U32.AND P2, PT, R4.reuse, R85, PT ;  /* 0x000000550400720c */ /* 0x040fe20003f44070 */
[--C-:B------:R-:W-:Y:S01]  /*31a0*/  @!P3 IMAD.IADD R73, R73, 0x1, -R4.reuse ;  /* 0x000000014949b824 */ /* 0x100fe200078e0a04 */
[----:B------:R-:W-:Y:S01]  /*31b0*/  IABS R87, R24 ;  /* 0x0000001800577213 */ /* 0x000fe20000000000 */
[----:B------:R-:W-:Y:S01]  /*31c0*/  @!P6 IMAD.IADD R13, R13, 0x1, -R4 ;  /* 0x000000010d0de824 */ /* 0x000fe200078e0a04 */
[C---:B------:R-:W-:Y:S01]  /*31d0*/  ISETP.GT.U32.AND P6, PT, R4.reuse, R81, PT ;  /* 0x000000510400720c */ /* 0x040fe20003fc4070 */
[C---:B------:R-:W-:Y:S01]  /*31e0*/  VIADD R98, R9.reuse, 0x1d8 ;  /* 0x000001d809627836 */ /* 0x040fe20000000000 */
[----:B------:R-:W-:Y:S01]  /*31f0*/  ISETP.GT.U32.AND P3, PT, R4, R73, PT ;  /* 0x000000490400720c */ /* 0x000fe20003f64070 */
[----:B------:R-:W-:-:S02]  /*3200*/  VIADD R94, R9, 0x1f8 ;  /* 0x000001f8095e7836 */ /* 0x000fc40000000000 */
[----:B------:R-:W-:Y:S01]  /*3210*/  IMAD.HI.U32 R9, R7, R12, RZ ;  /* 0x0000000c07097227 */ /* 0x000fe200078e00ff */
[----:B------:R-:W-:Y:S02]  /*3220*/  IABS R83, R98 ;  /* 0x0000006200537213 */ /* 0x000fe40000000000 */
[----:B------:R-:W-:Y:S01]  /*3230*/  IABS R91, R94 ;  /* 0x0000005e005b7213 */ /* 0x000fe20000000000 */
[----:B------:R-:W-:Y:S02]  /*3240*/  IMAD.MOV R9, RZ, RZ, -R9 ;  /* 0x000000ffff097224 */ /* 0x000fe400078e0a09 */
[----:B------:R-:W-:Y:S01]  /*3250*/  @!P2 IMAD.IADD R85, R85, 0x1, -R4 ;  /* 0x000000015555a824 */ /* 0x000fe200078e0a04 */
[----:B------:R-:W-:Y:S01]  /*3260*/  ISETP.GE.AND P2, PT, R72, RZ, PT ;  /* 0x000000ff4800720c */ /* 0x000fe20003f46270 */
[----:B------:R-:W-:Y:S02]  /*3270*/  IMAD R9, R4, R9, R12 ;  /* 0x0000000904097224 */ /* 0x000fe400078e020c */
[----:B------:R-:W-:-:S02]  /*3280*/  @!P6 IMAD.IADD R81, R81, 0x1, -R4 ;  /* 0x000000015151e824 */ /* 0x000fc400078e0a04 */
[----:B------:R-:W-:Y:S01]  /*3290*/  IMAD.MOV.U32 R72, RZ, RZ, R29 ;  /* 0x000000ffff487224 */ /* 0x000fe200078e001d */
[----:B------:R-:W-:Y:S01]  /*32a0*/  ISETP.GT.U32.AND P6, PT, R4, R9, PT ;  /* 0x000000090400720c */ /* 0x000fe20003fc4070 */
[----:B------:R-:W-:Y:S01]  /*32b0*/  @!P3 IMAD.IADD R73, R73, 0x1, -R4 ;  /* 0x000000014949b824 */ /* 0x000fe200078e0a04 */
[----:B------:R-:W-:Y:S01]  /*32c0*/  ISETP.GE.AND P3, PT, R28, RZ, PT ;  /* 0x000000ff1c00720c */ /* 0x000fe20003f66270 */
[----:B------:R-:W-:Y:S01]  /*32d0*/  @!P1 IMAD.MOV R72, RZ, RZ, -R72 ;  /* 0x000000ffff489224 */ /* 0x000fe200078e0a48 */
[----:B------:R-:W-:Y:S01]  /*32e0*/  ISETP.GT.U32.AND P1, PT, R4, R77, PT ;  /* 0x0000004d0400720c */ /* 0x000fe20003f24070 */
[C---:B------:R-:W-:Y:S01]  /*32f0*/  IMAD.HI.U32 R16, R7.reuse, R87, RZ ;  /* 0x0000005707107227 */ /* 0x040fe200078e00ff */
[----:B------:R-:W0:Y:S03]  /*3300*/  LDC.64 R28, c[0x0][0x3a0] ;  /* 0x0000e800ff1c7b82 */ /* 0x000e260000000a00 */
[----:B------:R-:W-:-:S04]  /*3310*/  IMAD.HI.U32 R18, R7, R89, RZ ;  /* 0x0000005907127227 */ /* 0x000fc800078e00ff */
[----:B------:R-:W-:Y:S02]  /*3320*/  IMAD.MOV.U32 R74, RZ, RZ, R55 ;  /* 0x000000ffff4a7224 */ /* 0x000fe400078e0037 */
[----:B------:R-:W-:Y:S02]  /*3330*/  IMAD.MOV R16, RZ, RZ, -R16 ;  /* 0x000000ffff107224 */ /* 0x000fe400078e0a10 */
[----:B------:R-:W-:Y:S02]  /*3340*/  IMAD.MOV R18, RZ, RZ, -R18 ;  /* 0x000000ffff127224 */ /* 0x000fe400078e0a12 */
[----:B------:R-:W-:Y:S02]  /*3350*/  IMAD.MOV.U32 R78, RZ, RZ, R59 ;  /* 0x000000ffff4e7224 */ /* 0x000fe400078e003b */
[----:B------:R-:W-:Y:S01]  /*3360*/  @!P0 IMAD.MOV R74, RZ, RZ, -R74 ;  /* 0x000000ffff4a8224 */ /* 0x000fe200078e0a4a */
[----:B------:R-:W-:Y:S01]  /*3370*/  ISETP.GT.U32.AND P0, PT, R4, R13, PT ;  /* 0x0000000d0400720c */ /* 0x000fe20003f04070 */
[----:B------:R-:W-:-:S04]  /*3380*/  IMAD.HI.U32 R12, R7, R83, RZ ;  /* 0x00000053070c7227 */ /* 0x000fc800078e00ff */
[C---:B------:R-:W-:Y:S02]  /*3390*/  IMAD R87, R4.reuse, R16, R87 ;  /* 0x0000001004577224 */ /* 0x040fe400078e0257 */
[C---:B------:R-:W-:Y:S02]  /*33a0*/  IMAD R89, R4.reuse, R18, R89 ;  /* 0x0000001204597224 */ /* 0x040fe400078e0259 */
[----:B------:R-:W-:Y:S01]  /*33b0*/  @!P6 IMAD.IADD R9, R9, 0x1, -R4 ;  /* 0x000000010909e824 */ /* 0x000fe200078e0a04 */
[C---:B------:R-:W-:Y:S01]  /*33c0*/  ISETP.GT.U32.AND P6, PT, R4.reuse, R85, PT ;  /* 0x000000550400720c */ /* 0x040fe20003fc4070 */
[----:B------:R-:W-:Y:S02]  /*33d0*/  IMAD.MOV.U32 R80, RZ, RZ, R61 ;  /* 0x000000ffff507224 */ /* 0x000fe400078e003d */
[----:B------:R-:W-:Y:S02]  /*33e0*/  IMAD.MOV.U32 R82, RZ, RZ, R63 ;  /* 0x000000ffff527224 */ /* 0x000fe400078e003f */
[----:B------:R-:W-:Y:S01]  /*33f0*/  @!P5 IMAD.MOV R78, RZ, RZ, -R78 ;  /* 0x000000ffff4ed224 */ /* 0x000fe200078e0a4e */
[----:B------:R-:W-:Y:S01]  /*3400*/  ISETP.GT.U32.AND P5, PT, R4, R81, PT ;  /* 0x000000510400720c */ /* 0x000fe20003fa4070 */
[----:B------:R-:W-:-:S04]  /*3410*/  IMAD.HI.U32 R7, R7, R91, RZ ;  /* 0x0000005b07077227 */ /* 0x000fc800078e00ff */
[----:B------:R-:W-:Y:S01]  /*3420*/  @!P3 IMAD.MOV R80, RZ, RZ, -R80 ;  /* 0x000000ffff50b224 */ /* 0x000fe200078e0a50 */
[C---:B------:R-:W-:Y:S01]  /*3430*/  ISETP.GT.U32.AND P3, PT, R4.reuse, R87, PT ;  /* 0x000000570400720c */ /* 0x040fe20003f64070 */
[----:B------:R-:W-:Y:S01]  /*3440*/  @!P2 IMAD.MOV R82, RZ, RZ, -R82 ;  /* 0x000000ffff52a224 */ /* 0x000fe200078e0a52 */
[C---:B------:R-:W-:Y:S01]  /*3450*/  ISETP.GT.U32.AND P2, PT, R4.reuse, R9, PT ;  /* 0x000000090400720c */ /* 0x040fe20003f44070 */
[----:B------:R-:W-:Y:S01]  /*3460*/  @!P1 IMAD.IADD R77, R77, 0x1, -R4 ;  /* 0x000000014d4d9824 */ /* 0x000fe200078e0a04 */
[C---:B------:R-:W-:Y:S01]  /*3470*/  ISETP.GT.U32.AND P1, PT, R4.reuse, R89, PT ;  /* 0x000000590400720c */ /* 0x040fe20003f24070 */
[----:B------:R-:W-:Y:S02]  /*3480*/  IMAD.MOV R7, RZ, RZ, -R7 ;  /* 0x000000ffff077224 */ /* 0x000fe400078e0a07 */
[----:B------:R-:W-:Y:S02]  /*3490*/  IMAD.MOV R12, RZ, RZ, -R12 ;  /* 0x000000ffff0c7224 */ /* 0x000fe400078e0a0c */
[----:B------:R-:W-:-:S02]  /*34a0*/  IMAD R91, R4, R7, R91 ;  /* 0x00000007045b7224 */ /* 0x000fc400078e025b */
[C---:B------:R-:W-:Y:S01]  /*34b0*/  IMAD R83, R4.reuse, R12, R83 ;  /* 0x0000000c04537224 */ /* 0x040fe200078e0253 */
[----:B------:R-:W-:Y:S01]  /*34c0*/  PRMT R12, RZ, 0x7610, R12 ;  /* 0x00007610ff0c7816 */ /* 0x000fe2000000000c */
[--C-:B------:R-:W-:Y:S01]  /*34d0*/  @!P0 IMAD.IADD R13, R13, 0x1, -R4.reuse ;  /* 0x000000010d0d8824 */ /* 0x100fe200078e0a04 */
[C---:B------:R-:W-:Y:S01]  /*34e0*/  ISETP.GT.U32.AND P0, PT, R4.reuse, R91, PT ;  /* 0x0000005b0400720c */ /* 0x040fe20003f04070 */
[--C-:B------:R-:W-:Y:S01]  /*34f0*/  @!P5 IMAD.IADD R81, R81, 0x1, -R4.reuse ;  /* 0x000000015151d824 */ /* 0x100fe200078e0a04 */
[----:B------:R-:W-:Y:S01]  /*3500*/  ISETP.GT.U32.AND P5, PT, R4, R83, PT ;  /* 0x000000530400720c */ /* 0x000fe20003fa4070 */
[--C-:B------:R-:W-:Y:S01]  /*3510*/  @!P3 IMAD.IADD R87, R87, 0x1, -R4.reuse ;  /* 0x000000015757b824 */ /* 0x100fe200078e0a04 */
[----:B------:R-:W-:Y:S01]  /*3520*/  ISETP.GE.AND P3, PT, R86, RZ, PT ;  /* 0x000000ff5600720c */ /* 0x000fe20003f66270 */
[--C-:B------:R-:W-:Y:S01]  /*3530*/  @!P2 IMAD.IADD R9, R9, 0x1, -R4.reuse ;  /* 0x000000010909a824 */ /* 0x100fe200078e0a04 */
[----:B------:R-:W-:Y:S01]  /*3540*/  ISETP.GE.AND P2, PT, R88, RZ, PT ;  /* 0x000000ff5800720c */ /* 0x000fe20003f46270 */
[----:B------:R-:W-:Y:S01]  /*3550*/  @!P1 IMAD.IADD R89, R89, 0x1, -R4 ;  /* 0x0000000159599824 */ /* 0x000fe200078e0a04 */
[----:B------:R-:W-:Y:S01]  /*3560*/  ISETP.GE.AND P1, PT, R64, RZ, PT ;  /* 0x000000ff4000720c */ /* 0x000fe20003f26270 */
[----:B------:R-:W-:-:S02]  /*3570*/  IMAD.MOV.U32 R76, RZ, RZ, R57 ;  /* 0x000000ffff4c7224 */ /* 0x000fc400078e0039 */
[----:B------:R-:W-:Y:S01]  /*3580*/  @!P6 IMAD.IADD R85, R85, 0x1, -R4 ;  /* 0x000000015555e824 */ /* 0x000fe200078e0a04 */
[----:B------:R-:W-:Y:S01]  /*3590*/  ISETP.GE.AND P6, PT, R84, RZ, PT ;  /* 0x000000ff5400720c */ /* 0x000fe20003fc6270 */
[----:B------:R-:W-:Y:S01]  /*35a0*/  @!P4 IMAD.MOV R76, RZ, RZ, -R76 ;  /* 0x000000ffff4cc224 */ /* 0x000fe200078e0a4c */
[----:B------:R-:W-:Y:S01]  /*35b0*/  ISETP.GT.U32.AND P4, PT, R4, R79, PT ;  /* 0x0000004f0400720c */ /* 0x000fe20003f84070 */
[--C-:B------:R-:W-:Y:S01]  /*35c0*/  @!P0 IMAD.IADD R91, R91, 0x1, -R4.reuse ;  /* 0x000000015b5b8824 */ /* 0x100fe200078e0a04 */
[----:B------:R-:W-:Y:S01]  /*35d0*/  ISETP.GE.AND P0, PT, R66, RZ, PT ;  /* 0x000000ff4200720c */ /* 0x000fe20003f06270 */
[----:B------:R-:W-:Y:S01]  /*35e0*/  @!P5 IMAD.IADD R83, R83, 0x1, -R4 ;  /* 0x000000015353d824 */ /* 0x000fe200078e0a04 */
[----:B------:R-:W-:Y:S01]  /*35f0*/  ISETP.GT.U32.AND P5, PT, R4, R87, PT ;  /* 0x000000570400720c */ /* 0x000fe20003fa4070 */
[----:B------:R-:W-:Y:S02]  /*3600*/  IMAD.MOV.U32 R86, RZ, RZ, R67 ;  /* 0x000000ffff567224 */ /* 0x000fe400078e0043 */
[----:B------:R-:W-:Y:S01]  /*3610*/  IMAD.MOV.U32 R88, RZ, RZ, R69 ;  /* 0x000000ffff587224 */ /* 0x000fe200078e0045 */
[----:B------:R-:W-:Y:S01]  /*3620*/  SHF.R.U32.HI R69, RZ, 0x7, R2 ;  /* 0x00000007ff457819 */ /* 0x000fe20000011602 */
[----:B------:R-:W-:-:S02]  /*3630*/  IMAD.MOV.U32 R90, RZ, RZ, R11 ;  /* 0x000000ffff5a7224 */ /* 0x000fc400078e000b */
[----:B------:R-:W-:Y:S01]  /*3640*/  @!P3 IMAD.MOV R86, RZ, RZ, -R86 ;  /* 0x000000ffff56b224 */ /* 0x000fe200078e0a56 */
[C---:B------:R-:W-:Y:S01]  /*3650*/  ISETP.GT.U32.AND P3, PT, R4.reuse, R89, PT ;  /* 0x000000590400720c */ /* 0x040fe20003f64070 */
[----:B------:R-:W-:Y:S01]  /*3660*/  @!P2 IMAD.MOV R88, RZ, RZ, -R88 ;  /* 0x000000ffff58a224 */ /* 0x000fe200078e0a58 */
[C---:B------:R-:W-:Y:S01]  /*3670*/  ISETP.GT.U32.AND P2, PT, R4.reuse, R91, PT ;  /* 0x0000005b0400720c */ /* 0x040fe20003f44070 */
[----:B------:R-:W-:Y:S01]  /*3680*/  @!P1 IMAD.MOV R90, RZ, RZ, -R90 ;  /* 0x000000ffff5a9224 */ /* 0x000fe200078e0a5a */
[----:B------:R-:W-:Y:S01]  /*3690*/  ISETP.GT.U32.AND P1, PT, R4, R83, PT ;  /* 0x000000530400720c */ /* 0x000fe20003f24070 */
[----:B------:R-:W-:Y:S01]  /*36a0*/  IMAD.MOV.U32 R84, RZ, RZ, R65 ;  /* 0x000000ffff547224 */ /* 0x000fe200078e0041 */
[----:B------:R-:W-:Y:S01]  /*36b0*/  SGXT.U32 R69, R69, 0x1 ;  /* 0x000000014545781a */ /* 0x000fe20000000000 */
[----:B------:R-:W-:Y:S01]  /*36c0*/  @!P4 IMAD.IADD R79, R79, 0x1, -R4 ;  /* 0x000000014f4fc824 */ /* 0x000fe200078e0a04 */
[----:B------:R-:W-:Y:S01]  /*36d0*/  ISETP.GE.AND P4, PT, R5, RZ, PT ;  /* 0x000000ff0500720c */ /* 0x000fe20003f86270 */
[----:B------:R-:W-:Y:S01]  /*36e0*/  @!P6 IMAD.MOV R84, RZ, RZ, -R84 ;  /* 0x000000ffff54e224 */ /* 0x000fe200078e0a54 */
[----:B------:R-:W-:Y:S01]  /*36f0*/  ISETP.GE.AND P6, PT, R92, RZ, PT ;  /* 0x000000ff5c00720c */ /* 0x000fe20003fc6270 */
[C---:B-----5:R-:W-:Y:S01]  /*3700*/  IMAD R61, R69.reuse, R168, RZ ;  /* 0x000000a8453d7224 */ /* 0x060fe200078e02ff */
[----:B------:R-:W-:Y:S01]  /*3710*/  LOP3.LUT R173, R69, 0x8, RZ, 0xfc, !PT ;  /* 0x0000000845ad7812 */ /* 0x000fe200078efcff */
[----:B------:R-:W-:Y:S01]  /*3720*/  @!P0 IMAD.MOV R73, RZ, RZ, -R73 ;  /* 0x000000ffff498224 */ /* 0x000fe200078e0a49 */
[----:B------:R-:W-:Y:S01]  /*3730*/  ISETP.GE.AND P0, PT, R93, RZ, PT ;  /* 0x000000ff5d00720c */ /* 0x000fe20003f06270 */
[--C-:B------:R-:W-:Y:S01]  /*3740*/  @!P5 IMAD.IADD R87, R87, 0x1, -R4.reuse ;  /* 0x000000015757d824 */ /* 0x100fe200078e0a04 */
[----:B------:R-:W-:Y:S01]  /*3750*/  ISETP.GE.AND P5, PT, R95, RZ, PT ;  /* 0x000000ff5f00720c */ /* 0x000fe20003fa6270 */
[----:B------:R-:W-:Y:S01]  /*3760*/  IMAD R59, R168, 0x2, R61 ;  /* 0x00000002a83b7824 */ /* 0x000fe200078e023d */
[----:B------:R-:W-:Y:S01]  /*3770*/  LOP3.LUT R175, R69, 0x10, RZ, 0xfc, !PT ;  /* 0x0000001045af7812 */ /* 0x000fe200078efcff */
[--C-:B------:R-:W-:Y:S01]  /*3780*/  @!P3 IMAD.IADD R89, R89, 0x1, -R4.reuse ;  /* 0x000000015959b824 */ /* 0x100fe200078e0a04 */
[----:B------:R-:W-:Y:S01]  /*3790*/  ISETP.GE.AND P3, PT, R97, RZ, PT ;  /* 0x000000ff6100720c */ /* 0x000fe20003f66270 */
[--C-:B------:R-:W-:Y:S01]  /*37a0*/  @!P2 IMAD.IADD R91, R91, 0x1, -R4.reuse ;  /* 0x000000015b5ba824 */ /* 0x100fe200078e0a04 */
[----:B------:R-:W-:Y:S01]  /*37b0*/  ISETP.GE.AND P2, PT, R99, RZ, PT ;  /* 0x000000ff6300720c */ /* 0x000fe20003f46270 */
[----:B------:R-:W-:Y:S01]  /*37c0*/  @!P1 IMAD.IADD R83, R83, 0x1, -R4 ;  /* 0x0000000153539824 */ /* 0x000fe200078e0a04 */
[----:B------:R-:W-:Y:S01]  /*37d0*/  ISETP.NE.U32.AND P1, PT, R223, RZ, PT ;  /* 0x000000ffdf00720c */ /* 0x000fe20003f25070 */
[----:B0-----:R-:W-:-:S02]  /*37e0*/  IMAD R4, R6, R29, RZ ;  /* 0x0000001d06047224 */ /* 0x001fc400078e02ff */
[----:B------:R-:W-:Y:S02]  /*37f0*/  IMAD R57, R168, 0x2, R59 ;  /* 0x00000002a8397824 */ /* 0x000fe400078e023b */
[----:B------:R-:W-:Y:S02]  /*3800*/  IMAD.MOV.U32 R63, RZ, RZ, R9 ;  /* 0x000000ffff3f7224 */ /* 0x000fe400078e0009 */
[----:B------:R-:W-:Y:S02]  /*3810*/  VIADD R172, R28, 0x1f ;  /* 0x0000001f1cac7836 */ /* 0x000fe40000000000 */
[----:B------:R-:W-:Y:S02]  /*3820*/  IMAD.SHL.U32 R20, R4, 0x2, RZ ;  /* 0x0000000204147824 */ /* 0x000fe400078e00ff */
[----:B------:R-:W-:Y:S02]  /*3830*/  IMAD.MOV.U32 R92, RZ, RZ, R13 ;  /* 0x000000ffff5c7224 */ /* 0x000fe400078e000d */
[----:B------:R-:W-:-:S02]  /*3840*/  IMAD R55, R168, 0x2, R57 ;  /* 0x00000002a8377824 */ /* 0x000fc400078e0239 */
[----:B------:R-:W-:Y:S01]  /*3850*/  @!P4 IMAD.MOV R63, RZ, RZ, -R63 ;  /* 0x000000ffff3fc224 */ /* 0x000fe200078e0a3f */
[----:B------:R-:W-:Y:S01]  /*3860*/  ISETP.GE.AND P4, PT, R96, RZ, PT ;  /* 0x000000ff6000720c */ /* 0x000fe20003f86270 */
[----:B------:R-:W-:Y:S01]  /*3870*/  @!P6 IMAD.MOV R75, RZ, RZ, -R75 ;  /* 0x000000ffff4be224 */ /* 0x000fe200078e0a4b */
[----:B---3--:R-:W-:Y:S01]  /*3880*/  IADD3 R22, P6, PT, R20, UR12, RZ ;  /* 0x0000000c14167c10 */ /* 0x008fe2000ffde0ff */
[----:B------:R-:W-:Y:S01]  /*3890*/  @!P0 IMAD.MOV R77, RZ, RZ, -R77 ;  /* 0x000000ffff4d8224 */ /* 0x000fe200078e0a4d */
[----:B------:R-:W-:Y:S01]  /*38a0*/  ISETP.GT.AND P0, PT, R172, 0x1f, PT ;  /* 0x0000001fac00780c */ /* 0x000fe20003f04270 */
[----:B------:R-:W-:Y:S02]  /*38b0*/  @!P5 IMAD.MOV R92, RZ, RZ, -R92 ;  /* 0x000000ffff5cd224 */ /* 0x000fe400078e0a5c */
[----:B------:R-:W-:Y:S01]  /*38c0*/  IMAD R13, R168, 0x2, R55 ;  /* 0x00000002a80d7824 */ /* 0x000fe200078e0237 */
[----:B------:R-:W-:Y:S09]  /*38d0*/  BRA.U UP0, `(.L_x_5) ;  /* 0x0000000100187547 */ /* 0x000ff2000b800000 */
[----:B------:R-:W-:Y:S01]  /*38e0*/  ELECT P5, URZ, PT ;  /* 0x0000000000ff782f */ /* 0x000fe200038a0000 */
[----:B------:R-:W-:Y:S01]  /*38f0*/  IMAD.MOV.U32 R5, RZ, RZ, 0x1 ;  /* 0x00000001ff057424 */ /* 0x000fe200078e00ff */
[----:B------:R-:W-:Y:S01]  /*3900*/  UMOV UR4, 0x40 ;  /* 0x0000004000047882 */ /* 0x000fe20000000000 */
[----:B------:R-:W-:Y:S01]  /*3910*/  UVIRTCOUNT.DEALLOC.SMPOOL 0x80 ;  /* 0x000000800000784c */ /* 0x000fe20000000000 */
[----:B------:R-:W-:-:S09]  /*3920*/  ULEA UR4, UR6, UR4, 0x18 ;  /* 0x0000000406047291 */ /* 0x000fd2000f8ec0ff */
[----:B------:R0:W-:Y:S03]  /*3930*/  @P5 STS.U8 [UR4], R5 ;  /* 0x00000005ff005988 */ /* 0x0001e60008000004 */
.L_x_5:
[----:B------:R-:W-:Y:S01]  /*3940*/  STTM.x64 tmem[UR10], RZ ;  /* 0x000000ff000079ed */ /* 0x000fe2000834000a */
[----:B------:R-:W-:Y:S01]  /*3950*/  STTM.x64 tmem[UR10+0x40], RZ ;  /* 0x000040ff000079ed */ /* 0x000fe2000834000a */
[----:B------:R-:W-:Y:S01]  /*3960*/  STTM.x64 tmem[UR10+0x80], RZ ;  /* 0x000080ff000079ed */ /* 0x000fe2000834000a */
[----:B------:R-:W-:Y:S01]  /*3970*/  STTM.x64 tmem[UR10+0xc0], RZ ;  /* 0x0000c0ff000079ed */ /* 0x000fe2000834000a */
[----:B------:R-:W1:Y:S02]  /*3980*/  FENCE.VIEW.ASYNC.T ;  /* 0x00000000000073c6 */ /* 0x000e640000000200 */
[----:B-1----:R-:W-:Y:S01]  /*3990*/  VOTEU.ALL UP1, P1 ;  /* 0x0000000000ff7886 */ /* 0x002fe20000820000 */
[----:B------:R-:W-:Y:S01]  /*39a0*/  VOTEU.ALL UP2, P1 ;  /* 0x0000000000ff7886 */ /* 0x000fe20000840000 */
[----:B------:R-:W-:Y:S01]  /*39b0*/  IMAD R11, R168, 0x2, R13 ;  /* 0x00000002a80b7824 */ /* 0x000fe200078e020d */
[----:B------:R-:W-:Y:S02]  /*39c0*/  LEA.HI.X.SX32 R16, R4, UR13, 0x1, P6 ;  /* 0x0000000d04107c11 */ /* 0x000fe4000b0f0eff */
[----:B------:R-:W-:-:S04]  /*39d0*/  @!UP1 UIADD3 UR4, UPT, UPT, -UR7, 0x100000, URZ ;  /* 0x0010000007049890 */ /* 0x000fc8000fffe1ff */
[----:B------:R-:W-:Y:S02]  /*39e0*/  @!UP1 USHF.L.U32 UR5, UR4, 0xb, URZ ;  /* 0x0000000b04059899 */ /* 0x000fe400080006ff */
[----:B------:R-:W-:Y:S01]  /*39f0*/  @!UP1 USHF.L.U32 UR4, UR4, 0x1, URZ ;  /* 0x0000000104049899 */ /* 0x000fe200080006ff */
[----:B------:R-:W-:Y:S01]  /*3a00*/  BAR.SYNC.DEFER_BLOCKING 0x0 ;  /* 0x0000000000007b1d */ /* 0x000fe20000010000 */
[C---:B0-----:R-:W-:Y:S01]  /*3a10*/  IMAD R5, R168.reuse, 0x2, R11 ;  /* 0x00000002a8057824 */ /* 0x041fe200078e020b */
[----:B------:R-:W-:Y:S02]  /*3a20*/  ISETP.LT.AND P6, PT, R173, R28, P0 ;  /* 0x0000001cad00720c */ /* 0x000fe400007c1270 */
[----:B------:R-:W-:Y:S01]  /*3a30*/  LEA R64, P5, R13, R22, 0x1 ;  /* 0x000000160d407211 */ /* 0x000fe200078a08ff */
[----:B------:R-:W-:-:S03]  /*3a40*/  IMAD R7, R168, 0x2, R5 ;  /* 0x00000002a8077824 */ /* 0x000fc600078e0205 */
[----:B------:R-:W-:Y:S01]  /*3a50*/  LEA.HI.X.SX32 R65, R13, R16, 0x1, P5 ;  /* 0x000000100d417211 */ /* 0x000fe200028f0eff */
[----:B------:R-:W-:Y:S01]  /*3a60*/  IMAD R9, R168, 0x2, R7 ;  /* 0x00000002a8097824 */ /* 0x000fe200078e0207 */
[----:B------:R-:W-:-:S03]  /*3a70*/  ISETP.LT.AND P5, PT, R175, R28, P0 ;  /* 0x0000001caf00720c */ /* 0x000fc600007a1270 */
[C---:B------:R-:W-:Y:S01]  /*3a80*/  IMAD R211, R168.reuse, 0x2, R9 ;  /* 0x00000002a8d37824 */ /* 0x040fe200078e0209 */
[----:B------:R-:W0:Y:S02]  /*3a90*/  FENCE.VIEW.ASYNC.S ;  /* 0x00000000000073c6 */ /* 0x000e240000000000 */
[----:B0-----:R0:W1:Y:S02]  /*3aa0*/  @!UP2 SYNCS.EXCH.64 URZ, [UR11], UR4 ;  /* 0x000000040bffa5b2 */ /* 0x0010640008000100 */
[----:B-1----:R-:W-:Y:S01]  /*3ab0*/  BAR.SYNC.DEFER_BLOCKING 0x0 ;  /* 0x0000000000007b1d */ /* 0x002fe20000010000 */
[----:B------:R-:W-:Y:S01]  /*3ac0*/  IMAD R213, R168, 0x2, R211 ;  /* 0x00000002a8d57824 */ /* 0x000fe200078e02d3 */
[----:B------:R-:W-:-:S03]  /*3ad0*/  LOP3.LUT R177, R69, 0x18, RZ, 0xfc, !PT ;  /* 0x0000001845b17812 */ /* 0x000fc600078efcff */
[----:B------:R-:W-:Y:S01]  /*3ae0*/  IMAD R215, R168, 0x2, R213 ;  /* 0x00000002a8d77824 */ /* 0x000fe200078e02d5 */
[----:B------:R-:W-:-:S03]  /*3af0*/  PRMT R18, RZ, 0x7610, R18 ;  /* 0x00007610ff127816 */ /* 0x000fc60000000012 */
[----:B------:R-:W-:Y:S02]  /*3b00*/  IMAD R93, R168, 0x2, R215 ;  /* 0x00000002a85d7824 */ /* 0x000fe400078e02d7 */
[----:B------:R-:W-:Y:S02]  /*3b10*/  @!P4 IMAD.MOV R79, RZ, RZ, -R79 ;  /* 0x000000ffff4fc224 */ /* 0x000fe400078e0a4f */
[----:B------:R-:W-:Y:S02]  /*3b20*/  @!P3 IMAD.MOV R81, RZ, RZ, -R81 ;  /* 0x000000ffff51b224 */ /* 0x000fe400078e0a51 */
[----:B------:R-:W-:Y:S01]  /*3b30*/  @!P2 IMAD.MOV R85, RZ, RZ, -R85 ;  /* 0x000000ffff55a224 */ /* 0x000fe200078e0a55 */
[----:B------:R-:W-:Y:S01]  /*3b40*/  LOP3.LUT R29, RZ, R71, RZ, 0x33, !PT ;  /* 0x00000047ff1d7212 */ /* 0x000fe200078e33ff */
[----:B0-----:R-:W0:Y:S01]  /*3b50*/  LDCU UR4, c[0x0][0x3b0] ;  /* 0x00007600ff0477ac */ /* 0x001e220008000800 */
[----:B------:R1:W2:Y:S01]  /*3b60*/  @P6 LDG.E.U16 R12, desc[UR20][R64.64] ;  /* 0x00000014400c6981 */ /* 0x0002a2000c1e1500 */
[----:B------:R-:W-:-:S02]  /*3b70*/  LEA R66, P6, R9, R22, 0x1 ;  /* 0x0000001609427211 */ /* 0x000fc400078c08ff */
[----:B------:R-:W-:Y:S02]  /*3b80*/  ISETP.GE.AND P4, PT, R24, RZ, PT ;  /* 0x000000ff1800720c */ /* 0x000fe40003f86270 */
[----:B------:R-:W-:Y:S02]  /*3b90*/  LEA.HI.X.SX32 R67, R9, R16, 0x1, P6 ;  /* 0x0000001009437211 */ /* 0x000fe400030f0eff */
[----:B------:R-:W-:-:S03]  /*3ba0*/  ISETP.LT.AND P6, PT, R177, R28, P0 ;  /* 0x0000001cb100720c */ /* 0x000fc600007c1270 */
[----:B------:R3:W4:Y:S01]  /*3bb0*/  @P5 LDG.E.U16 R18, desc[UR20][R66.64] ;  /* 0x0000001442125981 */ /* 0x000722000c1e1500 */
[C---:B-1----:R-:W-:Y:S02]  /*3bc0*/  LEA R64, P5, R93.reuse, R22, 0x1 ;  /* 0x000000165d407211 */ /* 0x042fe400078a08ff */
[----:B------:R-:W-:Y:S02]  /*3bd0*/  PRMT R24, RZ, 0x7610, R24 ;  /* 0x00007610ff187816 */ /* 0x000fe40000000018 */
[----:B------:R-:W-:Y:S02]  /*3be0*/  LEA.HI.X.SX32 R65, R93, R16, 0x1, P5 ;  /* 0x000000105d417211 */ /* 0x000fe400028f0eff */
[----:B------:R-:W-:Y:S02]  /*3bf0*/  ISETP.GE.AND P3, PT, R100, RZ, PT ;  /* 0x000000ff6400720c */ /* 0x000fe40003f66270 */
[----:B------:R-:W-:Y:S01]  /*3c00*/  ISETP.GE.AND P2, PT, R98, RZ, PT ;  /* 0x000000ff6200720c */ /* 0x000fe20003f46270 */
[----:B------:R1:W5:Y:S01]  /*3c10*/  @P6 LDG.E.U16 R24, desc[UR20][R64.64] ;  /* 0x0000001440186981 */ /* 0x000362000c1e1500 */
[----:B------:R-:W-:Y:S01]  /*3c20*/  ISETP.GE.AND P5, PT, R94, RZ, PT ;  /* 0x000000ff5e00720c */ /* 0x000fe20003fa6270 */
[----:B------:R-:W-:Y:S01]  /*3c30*/  @!P4 IMAD.MOV R87, RZ, RZ, -R87 ;  /* 0x000000ffff57c224 */ /* 0x000fe200078e0a57 */
[----:B------:R-:W-:-:S02]  /*3c40*/  ISETP.NE.AND P4, PT, R71, RZ, PT ;  /* 0x000000ff4700720c */ /* 0x000fc40003f85270 */
[----:B------:R-:W-:Y:S01]  /*3c50*/  LOP3.LUT R181, R69, 0x1a, RZ, 0xfc, !PT ;  /* 0x0000001a45b57812 */ /* 0x000fe200078efcff */
[----:B------:R-:W-:Y:S01]  /*3c60*/  IMAD R93, R168, 0x2, R93 ;  /* 0x00000002a85d7824 */ /* 0x000fe200078e025d */
[----:B---3--:R-:W-:-:S03]  /*3c70*/  SEL R66, R29, R14, !P4 ;  /* 0x0000000e1d427207 */ /* 0x008fc60006000000 */
[----:B------:R-:W-:Y:S01]  /*3c80*/  @!P3 IMAD.MOV R89, RZ, RZ, -R89 ;  /* 0x000000ffff59b224 */ /* 0x000fe200078e0a59 */
[----:B------:R-:W-:Y:S01]  /*3c90*/  ISETP.LT.AND P3, PT, R181, R28, P0 ;  /* 0x0000001cb500720c */ /* 0x000fe20000761270 */
[----:B------:R-:W-:Y:S01]  /*3ca0*/  @!P2 IMAD.MOV R83, RZ, RZ, -R83 ;  /* 0x000000ffff53a224 */ /* 0x000fe200078e0a53 */
[----:B------:R-:W-:Y:S01]  /*3cb0*/  LEA R14, P2, R11, R22, 0x1 ;  /* 0x000000160b0e7211 */ /* 0x000fe200078408ff */
[----:B------:R-:W-:Y:S01]  /*3cc0*/  @!P5 IMAD.MOV R91, RZ, RZ, -R91 ;  /* 0x000000ffff5bd224 */ /* 0x000fe200078e0a5b */
[C---:B------:R-:W-:Y:S02]  /*3cd0*/  SEL R67, R29.reuse, R15, !P4 ;  /* 0x0000000f1d437207 */ /* 0x040fe40006000000 */
[C---:B------:R-:W-:Y:S02]  /*3ce0*/  SEL R101, R29.reuse, R32, !P4 ;  /* 0x000000201d657207 */ /* 0x040fe40006000000 */
[----:B------:R-:W-:Y:S02]  /*3cf0*/  SEL R97, R29, R26, !P4 ;  /* 0x0000001a1d617207 */ /* 0x000fe40006000000 */
[----:B------:R-:W-:-:S02]  /*3d00*/  LEA.HI.X.SX32 R15, R11, R16, 0x1, P2 ;  /* 0x000000100b0f7211 */ /* 0x000fc400010f0eff */
[-C--:B------:R-:W-:Y:S02]  /*3d10*/  LEA R32, P5, R93, R22.reuse, 0x1 ;  /* 0x000000165d207211 */ /* 0x080fe400078a08ff */
[----:B------:R-:W-:Y:S02]  /*3d20*/  LEA R26, P2, R211, R22, 0x1 ;  /* 0x00000016d31a7211 */ /* 0x000fe400078408ff */
[----:B------:R-:W-:Y:S02]  /*3d30*/  LOP3.LUT R179, R69, 0xa, RZ, 0xfc, !PT ;  /* 0x0000000a45b37812 */ /* 0x000fe400078efcff */
[----:B-1----:R-:W-:Y:S02]  /*3d40*/  SEL R64, R29, R8, !P4 ;  /* 0x000000081d407207 */ /* 0x002fe40006000000 */
[C---:B------:R-:W-:Y:S02]  /*3d50*/  LOP3.LUT R185, R69.reuse, 0xc, RZ, 0xfc, !PT ;  /* 0x0000000c45b97812 */ /* 0x040fe400078efcff */
[----:B------:R-:W-:-:S02]  /*3d60*/  LOP3.LUT R183, R69, 0x12, RZ, 0xfc, !PT ;  /* 0x0000001245b77812 */ /* 0x000fc400078efcff */
[C---:B------:R-:W-:Y:S02]  /*3d70*/  SEL R102, R29.reuse, R33, !P4 ;  /* 0x000000211d667207 */ /* 0x040fe40006000000 */
[----:B------:R-:W-:Y:S02]  /*3d80*/  PRMT R8, RZ, 0x7610, R8 ;  /* 0x00007610ff087816 */ /* 0x000fe40000000008 */
[----:B------:R-:W-:Y:S02]  /*3d90*/  SEL R98, R29, R27, !P4 ;  /* 0x0000001b1d627207 */ /* 0x000fe40006000000 */
[----:B------:R-:W-:Y:S02]  /*3da0*/  LEA.HI.X.SX32 R33, R93, R16, 0x1, P5 ;  /* 0x000000105d217211 */ /* 0x000fe400028f0eff */
[C---:B------:R-:W-:Y:S02]  /*3db0*/  SEL R109, R29.reuse, R50, !P4 ;  /* 0x000000321d6d7207 */ /* 0x040fe40006000000 */
[C---:B------:R-:W-:Y:S01]  /*3dc0*/  SEL R113, R29.reuse, R52, !P4 ;  /* 0x000000341d717207 */ /* 0x040fe20006000000 */
[----:B------:R-:W3:Y:S01]  /*3dd0*/  @P3 LDG.E.U16 R8, desc[UR20][R32.64] ;  /* 0x0000001420083981 */ /* 0x000ee2000c1e1500 */
[----:B------:R-:W-:-:S02]  /*3de0*/  SEL R117, R29, R54, !P4 ;  /* 0x000000361d757207 */ /* 0x000fc40006000000 */
[----:B------:R-:W-:Y:S02]  /*3df0*/  SEL R127, R29, R68, !P4 ;  /* 0x000000441d7f7207 */ /* 0x000fe40006000000 */
[----:B------:R-:W-:Y:S02]  /*3e00*/  LEA.HI.X.SX32 R27, R211, R16, 0x1, P2 ;  /* 0x00000010d31b7211 */ /* 0x000fe400010f0eff */
[----:B------:R-:W-:Y:S02]  /*3e10*/  ISETP.LT.AND P6, PT, R179, R28, P0 ;  /* 0x0000001cb300720c */ /* 0x000fe400007c1270 */
[C---:B------:R-:W-:Y:S02]  /*3e20*/  SEL R63, R29.reuse, R63, !P4 ;  /* 0x0000003f1d3f7207 */ /* 0x040fe40006000000 */
[C---:B------:R-:W-:Y:S02]  /*3e30*/  SEL R65, R29.reuse, R10, !P4 ;  /* 0x0000000a1d417207 */ /* 0x040fe40006000000 */
[----:B------:R-:W-:-:S02]  /*3e40*/  SEL R71, R29, R17, !P4 ;  /* 0x000000111d477207 */ /* 0x000fc40006000000 */
[C---:B------:R-:W-:Y:S02]  /*3e50*/  SEL R19, R29.reuse, R19, !P4 ;  /* 0x000000131d137207 */ /* 0x040fe40006000000 */
[C---:B------:R-:W-:Y:S02]  /*3e60*/  SEL R94, R29.reuse, R21, !P4 ;  /* 0x000000151d5e7207 */ /* 0x040fe40006000000 */
[C---:B------:R-:W-:Y:S02]  /*3e70*/  SEL R95, R29.reuse, R23, !P4 ;  /* 0x000000171d5f7207 */ /* 0x040fe40006000000 */
        /* <DEDUP_REMOVED lines=46> */
[----:B------:R-:W-:Y:S02]  /*4160*/  SEL R68, R29, R91, !P4 ;  /* 0x0000005b1d447207 */ /* 0x000fe40006000000 */
[-C--:B------:R-:W-:Y:S02]  /*4170*/  ISETP.LT.AND P2, PT, R185, R28.reuse, P0 ;  /* 0x0000001cb900720c */ /* 0x080fe40000741270 */
[----:B------:R-:W-:Y:S02]  /*4180*/  ISETP.LT.AND P4, PT, R183, R28, P0 ;  /* 0x0000001cb700720c */ /* 0x000fe40000781270 */
[----:B------:R-:W-:Y:S02]  /*4190*/  LEA R30, P3, R5, R22, 0x1 ;  /* 0x00000016051e7211 */ /* 0x000fe400078608ff */
[----:B------:R-:W-:-:S02]  /*41a0*/  PRMT R6, RZ, 0x7610, R6 ;  /* 0x00007610ff067816 */ /* 0x000fc40000000006 */
[----:B------:R-:W-:Y:S02]  /*41b0*/  PRMT R25, RZ, 0x7610, R25 ;  /* 0x00007610ff197816 */ /* 0x000fe40000000019 */
[----:B------:R-:W-:Y:S02]  /*41c0*/  PRMT R10, RZ, 0x7610, R10 ;  /* 0x00007610ff0a7816 */ /* 0x000fe4000000000a */
[----:B------:R-:W-:Y:S01]  /*41d0*/  LEA.HI.X.SX32 R31, R5, R16, 0x1, P3 ;  /* 0x00000010051f7211 */ /* 0x000fe200018f0eff */
[----:B------:R1:W2:Y:S01]  /*41e0*/  @P6 LDG.E.U16 R6, desc[UR20][R14.64] ;  /* 0x000000140e066981 */ /* 0x0002a2000c1e1500 */
[----:B------:R-:W-:Y:S02]  /*41f0*/  LOP3.LUT R174, R2, 0x1f, RZ, 0xc0, !PT ;  /* 0x0000001f02ae7812 */ /* 0x000fe400078ec0ff */
[C---:B------:R-:W-:Y:S01]  /*4200*/  LOP3.LUT R187, R69.reuse, 0x14, RZ, 0xfc, !PT ;  /* 0x0000001445bb7812 */ /* 0x040fe200078efcff */
[----:B------:R-:W2:Y:S01]  /*4210*/  @P2 LDG.E.U16 R25, desc[UR20][R30.64] ;  /* 0x000000141e192981 */ /* 0x000ea2000c1e1500 */
[----:B------:R-:W-:Y:S01]  /*4220*/  LOP3.LUT R189, R69, 0x1c, RZ, 0xfc, !PT ;  /* 0x0000001c45bd7812 */ /* 0x000fe200078efcff */
[----:B------:R-:W-:Y:S01]  /*4230*/  IMAD R93, R168, 0x2, R93 ;  /* 0x00000002a85d7824 */ /* 0x000fe200078e025d */
[----:B------:R-:W-:Y:S01]  /*4240*/  ISETP.LT.AND P3, PT, R187, R28, P0 ;  /* 0x0000001cbb00720c */ /* 0x000fe20000761270 */
[----:B------:R0:W2:Y:S01]  /*4250*/  @P4 LDG.E.U16 R10, desc[UR20][R26.64] ;  /* 0x000000141a0a4981 */ /* 0x0000a2000c1e1500 */
[----:B------:R-:W-:Y:S01]  /*4260*/  IMAD R17, R174, R169, RZ ;  /* 0x000000a9ae117224 */ /* 0x000fe200078e02ff */
[----:B-1----:R-:W-:-:S02]  /*4270*/  LEA R14, P2, R213, R22, 0x1 ;  /* 0x00000016d50e7211 */ /* 0x002fc400078408ff */
[----:B------:R-:W-:Y:S02]  /*4280*/  ISETP.LT.AND P4, PT, R189, R28, P0 ;  /* 0x0000001cbd00720c */ /* 0x000fe40000781270 */
[----:B------:R-:W-:Y:S02]  /*4290*/  LEA.HI.X.SX32 R15, R213, R16, 0x1, P2 ;  /* 0x00000010d50f7211 */ /* 0x000fe400010f0eff */
[----:B------:R-:W-:Y:S02]  /*42a0*/  LEA R32, P5, R93, R22, 0x1 ;  /* 0x000000165d207211 */ /* 0x000fe400078a08ff */
[----:B------:R-:W-:Y:S02]  /*42b0*/  LEA R166, P2, R17, UR14, 0x1 ;  /* 0x0000000e11a67c11 */ /* 0x000fe4000f8408ff */
[----:B------:R-:W-:Y:S02]  /*42c0*/  PRMT R23, RZ, 0x7610, R23 ;  /* 0x00007610ff177816 */ /* 0x000fe40000000017 */
[----:B0-----:R-:W-:-:S02]  /*42d0*/  PRMT R27, RZ, 0x7610, R27 ;  /* 0x00007610ff1b7816 */ /* 0x001fc4000000001b */
[----:B------:R-:W-:Y:S02]  /*42e0*/  LEA.HI.X.SX32 R33, R93, R16, 0x1, P5 ;  /* 0x000000105d217211 */ /* 0x000fe400028f0eff */
[----:B------:R-:W-:Y:S01]  /*42f0*/  LEA.HI.X.SX32 R17, R17, UR15, 0x1, P2 ;  /* 0x0000000f11117c11 */ /* 0x000fe200090f0eff */
[----:B------:R0:W2:Y:S01]  /*4300*/  @P3 LDG.E.U16 R23, desc[UR20][R14.64] ;  /* 0x000000140e173981 */ /* 0x0000a2000c1e1500 */
[C---:B------:R-:W-:Y:S01]  /*4310*/  LEA R30, P2, R61.reuse, R22, 0x1 ;  /* 0x000000163d1e7211 */ /* 0x040fe200078408ff */
[----:B------:R-:W-:Y:S02]  /*4320*/  IMAD R77, R34, UR4, RZ ;  /* 0x00000004224d7c24 */ /* 0x000fe4000f8e02ff */
[----:B------:R1:W2:Y:S01]  /*4330*/  @P4 LDG.E.U16 R27, desc[UR20][R32.64] ;  /* 0x00000014201b4981 */ /* 0x0002a2000c1e1500 */
[----:B------:R-:W-:Y:S01]  /*4340*/  LEA.HI.X.SX32 R31, R61, R16, 0x1, P2 ;  /* 0x000000103d1f7211 */ /* 0x000fe200010f0eff */
[----:B------:R-:W-:Y:S01]  /*4350*/  IMAD R93, R168, 0x2, R93 ;  /* 0x00000002a85d7824 */ /* 0x000fe200078e025d */
[-C--:B------:R-:W-:Y:S01]  /*4360*/  LEA R34, P2, R57, R22.reuse, 0x1 ;  /* 0x0000001639227211 */ /* 0x080fe200078408ff */
[----:B0-----:R-:W-:Y:S01]  /*4370*/  IMAD R15, R63, UR4, RZ ;  /* 0x000000043f0f7c24 */ /* 0x001fe2000f8e02ff */
[----:B-1----:R-:W-:Y:S01]  /*4380*/  LEA R32, P5, R59, R22, 0x1 ;  /* 0x000000163b207211 */ /* 0x002fe200078a08ff */
[----:B------:R-:W-:Y:S01]  /*4390*/  IMAD R79, R35, UR4, RZ ;  /* 0x00000004234f7c24 */ /* 0x000fe2000f8e02ff */
[-C--:B------:R-:W-:Y:S01]  /*43a0*/  LEA.HI.X.SX32 R35, R57, R16.reuse, 0x1, P2 ;  /* 0x0000001039237211 */ /* 0x080fe200010f0eff */
[----:B------:R-:W-:Y:S01]  /*43b0*/  IMAD R81, R36, UR4, RZ ;  /* 0x0000000424517c24 */ /* 0x000fe2000f8e02ff */
[----:B------:R-:W-:Y:S01]  /*43c0*/  LEA.HI.X.SX32 R33, R59, R16, 0x1, P5 ;  /* 0x000000103b217211 */ /* 0x000fe200028f0eff */
[----:B------:R-:W-:Y:S01]  /*43d0*/  IMAD R85, R38, UR4, RZ ;  /* 0x0000000426557c24 */ /* 0x000fe2000f8e02ff */
[----:B------:R-:W-:Y:S01]  /*43e0*/  LEA R36, P5, R55, R22, 0x1 ;  /* 0x0000001637247211 */ /* 0x000fe200078a08ff */
[----:B------:R-:W-:Y:S01]  /*43f0*/  IMAD R41, R64, UR4, RZ ;  /* 0x0000000440297c24 */ /* 0x000fe2000f8e02ff */
[----:B------:R-:W-:Y:S01]  /*4400*/  LEA R38, P2, R15, R166, 0x1 ;  /* 0x000000a60f267211 */ /* 0x000fe200078408ff */
[----:B------:R-:W-:Y:S01]  /*4410*/  IMAD R45, R66, UR4, RZ ;  /* 0x00000004422d7c24 */ /* 0x000fe2000f8e02ff */
[----:B------:R-:W-:Y:S01]  /*4420*/  LEA R14, P6, R93, R22, 0x1 ;  /* 0x000000165d0e7211 */ /* 0x000fe200078c08ff */
[----:B------:R-:W-:Y:S01]  /*4430*/  IMAD R83, R37, UR4, RZ ;  /* 0x0000000425537c24 */ /* 0x000fe2000f8e02ff */
[----:B------:R-:W-:Y:S01]  /*4440*/  LEA.HI.X.SX32 R37, R55, R16, 0x1, P5 ;  /* 0x0000001037257211 */ /* 0x000fe200028f0eff */
[----:B------:R-:W-:Y:S01]  /*4450*/  IMAD R87, R39, UR4, RZ ;  /* 0x0000000427577c24 */ /* 0x000fe2000f8e02ff */
[----:B------:R-:W-:Y:S01]  /*4460*/  LEA.HI.X.SX32 R39, R15, R17, 0x1, P2 ;  /* 0x000000110f277211 */ /* 0x000fe200010f0eff */
[----:B------:R-:W-:Y:S01]  /*4470*/  IMAD R43, R65, UR4, RZ ;  /* 0x00000004412b7c24 */ /* 0x000fe2000f8e02ff */
[----:B------:R-:W-:Y:S01]  /*4480*/  LEA R170, P5, R7, R22, 0x1 ;  /* 0x0000001607aa7211 */ /* 0x000fe200078a08ff */
[----:B------:R-:W-:Y:S01]  /*4490*/  IMAD R63, R97, UR4, RZ ;  /* 0x00000004613f7c24 */ /* 0x000fe2000f8e02ff */
[----:B------:R-:W-:Y:S01]  /*44a0*/  LEA.HI.X.SX32 R15, R93, R16, 0x1, P6 ;  /* 0x000000105d0f7211 */ /* 0x000fe200030f0eff */
[----:B------:R-:W-:Y:S01]  /*44b0*/  IMAD R89, R40, UR4, RZ ;  /* 0x0000000428597c24 */ /* 0x000fe2000f8e02ff */
[----:B------:R-:W-:Y:S01]  /*44c0*/  LEA R40, P6, R41, R166, 0x1 ;  /* 0x000000a629287211 */ /* 0x000fe200078c08ff */
[----:B------:R-:W-:-:S02]  /*44d0*/  IMAD R47, R67, UR4, RZ ;  /* 0x00000004432f7c24 */ /* 0x000fc4000f8e02ff */
[----:B------:R-:W-:Y:S01]  /*44e0*/  IMAD R97, R44, UR4, RZ ;  /* 0x000000042c617c24 */ /* 0x000fe2000f8e02ff */
[----:B------:R-:W-:Y:S01]  /*44f0*/  LEA R44, P2, R45, R166, 0x1 ;  /* 0x000000a62d2c7211 */ /* 0x000fe200078408ff */
[----:B------:R-:W-:Y:S01]  /*4500*/  IMAD R51, R19, UR4, RZ ;  /* 0x0000000413337c24 */ /* 0x000fe2000f8e02ff */
[----:B------:R-:W-:Y:S01]  /*4510*/  LEA.HI.X.SX32 R171, R7, R16, 0x1, P5 ;  /* 0x0000001007ab7211 */ /* 0x000fe200028f0eff */
[----:B------:R-:W-:Y:S01]  /*4520*/  IMAD R53, R94, UR4, RZ ;  /* 0x000000045e357c24 */ /* 0x000fe2000f8e02ff */
[-C--:B------:R-:W-:Y:S01]  /*4530*/  LEA.HI.X.SX32 R41, R41, R17.reuse, 0x1, P6 ;  /* 0x0000001129297211 */ /* 0x080fe200030f0eff */
[----:B------:R-:W-:Y:S02]  /*4540*/  IMAD R73, R101, UR4, RZ ;  /* 0x0000000465497c24 */ /* 0x000fe4000f8e02ff */
[----:B------:R-:W-:Y:S01]  /*4550*/  IMAD R94, R42, UR4, RZ ;  /* 0x000000042a5e7c24 */ /* 0x000fe2000f8e02ff */
[-C--:B------:R-:W-:Y:S01]  /*4560*/  LEA R42, P5, R43, R166.reuse, 0x1 ;  /* 0x000000a62b2a7211 */ /* 0x080fe200078a08ff */
[----:B------:R-:W-:Y:S01]  /*4570*/  IMAD R49, R71, UR4, RZ ;  /* 0x0000000447317c24 */ /* 0x000fe2000f8e02ff */
[----:B------:R-:W-:Y:S01]  /*4580*/  LEA.HI.X.SX32 R45, R45, R17, 0x1, P2 ;  /* 0x000000112d2d7211 */ /* 0x000fe200010f0eff */
[----:B------:R-:W-:Y:S01]  /*4590*/  IMAD R101, R46, UR4, RZ ;  /* 0x000000042e657c24 */ /* 0x000fe2000f8e02ff */
[-C--:B------:R-:W-:Y:S01]  /*45a0*/  LEA R46, P6, R47, R166.reuse, 0x1 ;  /* 0x000000a62f2e7211 */ /* 0x080fe200078c08ff */
[----:B------:R-:W-:Y:S01]  /*45b0*/  IMAD R26, R50, UR4, RZ ;  /* 0x00000004321a7c24 */ /* 0x000fe2000f8e02ff */
[----:B------:R-:W-:Y:S01]  /*45c0*/  LEA R50, P2, R51, R166, 0x1 ;  /* 0x000000a633327211 */ /* 0x000fe200078408ff */
[----:B------:R-:W-:-:S02]  /*45d0*/  IMAD R62, R96, UR4, RZ ;  /* 0x00000004603e7c24 */ /* 0x000fc4000f8e02ff */
[----:B------:R-:W-:Y:S01]  /*45e0*/  IMAD R67, R99, UR4, RZ ;  /* 0x0000000463437c24 */ /* 0x000fe2000f8e02ff */
[-C--:B------:R-:W-:Y:S01]  /*45f0*/  LEA.HI.X.SX32 R43, R43, R17.reuse, 0x1, P5 ;  /* 0x000000112b2b7211 */ /* 0x080fe200028f0eff */
[----:B------:R-:W-:Y:S01]  /*4600*/  IMAD R99, R105, UR4, RZ ;  /* 0x0000000469637c24 */ /* 0x000fe2000f8e02ff */
[-C--:B------:R-:W-:Y:S01]  /*4610*/  LEA.HI.X.SX32 R47, R47, R17.reuse, 0x1, P6 ;  /* 0x000000112f2f7211 */ /* 0x080fe200030f0eff */
[----:B------:R-:W-:Y:S01]  /*4620*/  IMAD R105, R48, UR4, RZ ;  /* 0x0000000430697c24 */ /* 0x000fe2000f8e02ff */
[-C--:B------:R-:W-:Y:S01]  /*4630*/  LEA R48, P5, R49, R166.reuse, 0x1 ;  /* 0x000000a631307211 */ /* 0x080fe200078a08ff */
[----:B------:R-:W-:Y:S01]  /*4640*/  IMAD R60, R95, UR4, RZ ;  /* 0x000000045f3c7c24 */ /* 0x000fe2000f8e02ff */
[-C--:B------:R-:W-:Y:S01]  /*4650*/  LEA.HI.X.SX32 R51, R51, R17.reuse, 0x1, P2 ;  /* 0x0000001133337211 */ /* 0x080fe200010f0eff */
[----:B------:R-:W-:Y:S01]  /*4660*/  IMAD R29, R52, UR4, RZ ;  /* 0x00000004341d7c24 */ /* 0x000fe2000f8e02ff */
[-C--:B------:R-:W-:Y:S02]  /*4670*/  LEA R52, P6, R53, R166.reuse, 0x1 ;  /* 0x000000a635347211 */ /* 0x080fe400078c08ff */
[-C--:B------:R-:W-:Y:S01]  /*4680*/  LEA R56, P2, R62, R166.reuse, 0x1 ;  /* 0x000000a63e387211 */ /* 0x080fe200078408ff */
[----:B------:R-:W-:Y:S01]  /*4690*/  IMAD R19, R54, UR4, RZ ;  /* 0x0000000436137c24 */ /* 0x000fe2000f8e02ff */
[-C--:B------:R-:W-:Y:S01]  /*46a0*/  LEA.HI.X.SX32 R49, R49, R17.reuse, 0x1, P5 ;  /* 0x0000001131317211 */ /* 0x080fe200028f0eff */
[----:B------:R-:W-:Y:S01]  /*46b0*/  IMAD R65, R98, UR4, RZ ;  /* 0x0000000462417c24 */ /* 0x000fe2000f8e02ff */
[-C--:B------:R-:W-:Y:S01]  /*46c0*/  LEA R54, P5, R60, R166.reuse, 0x1 ;  /* 0x000000a63c367211 */ /* 0x080fe200078a08ff */
[----:B------:R-:W-:Y:S01]  /*46d0*/  IMAD R71, R100, UR4, RZ ;  /* 0x0000000464477c24 */ /* 0x000fe2000f8e02ff */
[----:B------:R-:W-:Y:S01]  /*46e0*/  LEA.HI.X.SX32 R53, R53, R17, 0x1, P6 ;  /* 0x0000001135357211 */ /* 0x000fe200030f0eff */
[----:B------:R-:W-:Y:S01]  /*46f0*/  IMAD R75, R102, UR4, RZ ;  /* 0x00000004664b7c24 */ /* 0x000fe2000f8e02ff */
[----:B------:R-:W-:-:S02]  /*4700*/  LEA R58, P6, R63, R166, 0x1 ;  /* 0x000000a63f3a7211 */ /* 0x000fc400078c08ff */
[-C--:B------:R-:W-:Y:S02]  /*4710*/  LEA.HI.X.SX32 R57, R62, R17.reuse, 0x1, P2 ;  /* 0x000000113e397211 */ /* 0x080fe400010f0eff */
[-C--:B------:R-:W-:Y:S02]  /*4720*/  LEA R62, P2, R67, R166.reuse, 0x1 ;  /* 0x000000a6433e7211 */ /* 0x080fe400078408ff */
[-C--:B------:R-:W-:Y:S02]  /*4730*/  LEA.HI.X.SX32 R55, R60, R17.reuse, 0x1, P5 ;  /* 0x000000113c377211 */ /* 0x080fe400028f0eff */
[-C--:B------:R-:W-:Y:S02]  /*4740*/  LEA R60, P5, R65, R166.reuse, 0x1 ;  /* 0x000000a6413c7211 */ /* 0x080fe400078a08ff */
[----:B------:R-:W-:Y:S02]  /*4750*/  LEA.HI.X.SX32 R59, R63, R17, 0x1, P6 ;  /* 0x000000113f3b7211 */ /* 0x000fe400030f0eff */
        /* <DEDUP_REMOVED lines=14> */
[-C--:B------:R-:W-:Y:S01]  /*4840*/  LEA R82, P2, R87, R166.reuse, 0x1 ;  /* 0x000000a657527211 */ /* 0x080fe200078408ff */
[----:B------:R-:W-:Y:S01]  /*4850*/  IMAD R91, R103, UR4, RZ ;  /* 0x00000004675b7c24 */ /* 0x000fe2000f8e02ff */
[-C--:B------:R-:W-:Y:S01]  /*4860*/  LEA.HI.X.SX32 R75, R79, R17.reuse, 0x1, P5 ;  /* 0x000000114f4b7211 */ /* 0x080fe200028f0eff */
[----:B------:R-:W-:Y:S01]  /*4870*/  IMAD R95, R104, UR4, RZ ;  /* 0x00000004685f7c24 */ /* 0x000fe2000f8e02ff */
        /* <DEDUP_REMOVED lines=15> */
[----:B------:R-:W-:Y:S01]  /*4970*/  LEA.HI.X.SX32 R91, R95, R17, 0x1, P6 ;  /* 0x000000115f5b7211 */ /* 0x000fe200030f0eff */
[----:B------:R-:W-:Y:S01]  /*4980*/  IMAD R111, R111, UR4, RZ ;  /* 0x000000046f6f7c24 */ /* 0x000fe2000f8e02ff */
        /* <DEDUP_REMOVED lines=65> */
[-C--:B------:R-:W-:Y:S02]  /*4da0*/  LEA R142, P2, R147, R166.reuse, 0x1 ;  /* 0x000000a6938e7211 */ /* 0x080fe400078408ff */
[-C--:B------:R-:W-:Y:S01]  /*4db0*/  LEA.HI.X.SX32 R135, R139, R17.reuse, 0x1, P5 ;  /* 0x000000118b877211 */ /* 0x080fe200028f0eff */
[----:B------:R-:W-:Y:S01]  /*4dc0*/  IMAD R151, R151, UR4, RZ ;  /* 0x0000000497977c24 */ /* 0x000fe2000f8e02ff */
[-C--:B------:R-:W-:Y:S02]  /*4dd0*/  LEA R140, P5, R145, R166.reuse, 0x1 ;  /* 0x000000a6918c7211 */ /* 0x080fe400078a08ff */
[----:B------:R-:W-:Y:S01]  /*4de0*/  LEA.HI.X.SX32 R139, R143, R17, 0x1, P6 ;  /* 0x000000118f8b7211 */ /* 0x000fe200030f0eff */
[----:B------:R-:W-:Y:S01]  /*4df0*/  IMAD R155, R155, UR4, RZ ;  /* 0x000000049b9b7c24 */ /* 0x000fe2000f8e02ff */
[----:B------:R-:W-:-:S02]  /*4e00*/  LEA R144, P6, R149, R166, 0x1 ;  /* 0x000000a695907211 */ /* 0x000fc400078c08ff */
[-C--:B------:R-:W-:Y:S02]  /*4e10*/  LEA.HI.X.SX32 R143, R147, R17.reuse, 0x1, P2 ;  /* 0x00000011938f7211 */ /* 0x080fe400010f0eff */
[CC--:B------:R-:W-:Y:S02]  /*4e20*/  LEA R148, P2, R154.reuse, R166.reuse, 0x1 ;  /* 0x000000a69a947211 */ /* 0x0c0fe400078408ff */
[-C--:B------:R-:W-:Y:S01]  /*4e30*/  LEA.HI.X.SX32 R141, R145, R17.reuse, 0x1, P5 ;  /* 0x00000011918d7211 */ /* 0x080fe200028f0eff */
[----:B------:R-:W-:Y:S01]  /*4e40*/  IMAD R153, R153, UR4, RZ ;  /* 0x0000000499997c24 */ /* 0x000fe2000f8e02ff */
[-C--:B------:R-:W-:Y:S02]  /*4e50*/  LEA.HI.X.SX32 R145, R149, R17.reuse, 0x1, P6 ;  /* 0x0000001195917211 */ /* 0x080fe400030f0eff */
[----:B------:R-:W-:Y:S02]  /*4e60*/  LEA R146, P5, R151, R166, 0x1 ;  /* 0x000000a697927211 */ /* 0x000fe400078a08ff */
[----:B------:R-:W-:-:S02]  /*4e70*/  LEA.HI.X.SX32 R149, R154, R17, 0x1, P2 ;  /* 0x000000119a957211 */ /* 0x000fc400010f0eff */
[-C--:B------:R-:W-:Y:S01]  /*4e80*/  LEA R154, P2, R155, R166.reuse, 0x1 ;  /* 0x000000a69b9a7211 */ /* 0x080fe200078408ff */
[----:B------:R-:W-:Y:S01]  /*4e90*/  IMAD R159, R159, UR4, RZ ;  /* 0x000000049f9f7c24 */ /* 0x000fe2000f8e02ff */
[-C--:B------:R-:W-:Y:S02]  /*4ea0*/  LEA.HI.X.SX32 R147, R151, R17.reuse, 0x1, P5 ;  /* 0x0000001197937211 */ /* 0x080fe400028f0eff */
[-C--:B------:R-:W-:Y:S02]  /*4eb0*/  LEA R152, P5, R153, R166.reuse, 0x1 ;  /* 0x000000a699987211 */ /* 0x080fe400078a08ff */
[----:B------:R-:W-:Y:S01]  /*4ec0*/  LEA.HI.X.SX32 R155, R155, R17, 0x1, P2 ;  /* 0x000000119b9b7211 */ /* 0x000fe200010f0eff */
[----:B------:R-:W-:Y:S01]  /*4ed0*/  IMAD R156, R156, UR4, RZ ;  /* 0x000000049c9c7c24 */ /* 0x000fe2000f8e02ff */
[----:B------:R-:W-:Y:S02]  /*4ee0*/  LEA R160, P2, R26, R166, 0x1 ;  /* 0x000000a61aa07211 */ /* 0x000fe400078408ff */
[----:B------:R-:W-:-:S02]  /*4ef0*/  LOP3.LUT R195, R69, 0x1e, RZ, 0xfc, !PT ;  /* 0x0000001e45c37812 */ /* 0x000fc400078efcff */
[-C--:B------:R-:W-:Y:S02]  /*4f00*/  LEA.HI.X.SX32 R153, R153, R17.reuse, 0x1, P5 ;  /* 0x0000001199997211 */ /* 0x080fe400028f0eff */
[----:B------:R-:W-:Y:S02]  /*4f10*/  LEA R158, P5, R159, R166, 0x1 ;  /* 0x000000a69f9e7211 */ /* 0x000fe400078a08ff */
[----:B------:R-:W-:Y:S01]  /*4f20*/  LEA.HI.X.SX32 R161, R26, R17, 0x1, P2 ;  /* 0x000000111aa17211 */ /* 0x000fe200010f0eff */
[----:B------:R-:W-:Y:S01]  /*4f30*/  IMAD R157, R157, UR4, RZ ;  /* 0x000000049d9d7c24 */ /* 0x000fe2000f8e02ff */
[----:B------:R-:W-:Y:S02]  /*4f40*/  ISETP.LT.AND P2, PT, R195, R28, P0 ;  /* 0x0000001cc300720c */ /* 0x000fe40000741270 */
[----:B------:R-:W-:Y:S02]  /*4f50*/  LOP3.LUT R193, R69, 0x16, RZ, 0xfc, !PT ;  /* 0x0000001645c17812 */ /* 0x000fe400078efcff */
[----:B------:R-:W-:-:S02]  /*4f60*/  LEA R150, P6, R156, R166, 0x1 ;  /* 0x000000a69c967211 */ /* 0x000fc400078c08ff */
[-C--:B------:R-:W-:Y:S02]  /*4f70*/  LEA.HI.X.SX32 R159, R159, R17.reuse, 0x1, P5 ;  /* 0x000000119f9f7211 */ /* 0x080fe400028f0eff */
[----:B------:R-:W-:Y:S02]  /*4f80*/  LEA R164, P5, R19, R166, 0x1 ;  /* 0x000000a613a47211 */ /* 0x000fe400078a08ff */
[----:B------:R-:W-:Y:S02]  /*4f90*/  ISETP.LT.AND P3, PT, R193, R28, P0 ;  /* 0x0000001cc100720c */ /* 0x000fe40000761270 */
[----:B------:R-:W-:Y:S02]  /*4fa0*/  LEA.HI.X.SX32 R151, R156, R17, 0x1, P6 ;  /* 0x000000119c977211 */ /* 0x000fe400030f0eff */
[----:B------:R-:W-:Y:S02]  /*4fb0*/  LEA R156, P6, R157, R166, 0x1 ;  /* 0x000000a69d9c7211 */ /* 0x000fe400078c08ff */
[----:B------:R-:W-:-:S02]  /*4fc0*/  PRMT R243, RZ, 0x7610, R243 ;  /* 0x00007610fff37816 */ /* 0x000fc400000000f3 */
[-C--:B------:R-:W-:Y:S02]  /*4fd0*/  LEA.HI.X.SX32 R165, R19, R17.reuse, 0x1, P5 ;  /* 0x0000001113a57211 */ /* 0x080fe400028f0eff */
[----:B------:R-:W-:Y:S01]  /*4fe0*/  LEA R196, P5, R215, R22, 0x1 ;  /* 0x00000016d7c47211 */ /* 0x000fe200078a08ff */
[----:B------:R-:W-:Y:S01]  /*4ff0*/  IMAD R68, R68, UR4, RZ ;  /* 0x0000000444447c24 */ /* 0x000fe2000f8e02ff */
[----:B------:R-:W-:Y:S01]  /*5000*/  LEA.HI.X.SX32 R157, R157, R17, 0x1, P6 ;  /* 0x000000119d9d7211 */ /* 0x000fe200030f0eff */
[----:B------:R-:W3:Y:S01]  /*5010*/  @P2 LDG.E.U16 R243, desc[UR20][R14.64] ;  /* 0x000000140ef32981 */ /* 0x000ee2000c1e1500 */
[----:B------:R-:W-:Y:S02]  /*5020*/  LEA R162, P6, R29, R166, 0x1 ;  /* 0x000000a61da27211 */ /* 0x000fe400078c08ff */
[----:B------:R-:W-:Y:S02]  /*5030*/  PRMT R241, RZ, 0x7610, R241 ;  /* 0x00007610fff17816 */ /* 0x000fe400000000f1 */
[----:B------:R-:W-:-:S02]  /*5040*/  LEA.HI.X.SX32 R197, R215, R16, 0x1, P5 ;  /* 0x00000010d7c57211 */ /* 0x000fc400028f0eff */
[----:B------:R-:W-:Y:S02]  /*5050*/  ISETP.LT.AND P2, PT, R69, R28, P0 ;  /* 0x0000001c4500720c */ /* 0x000fe40000741270 */
[----:B------:R-:W-:Y:S01]  /*5060*/  LEA.HI.X.SX32 R163, R29, R17, 0x1, P6 ;  /* 0x000000111da37211 */ /* 0x000fe200030f0eff */
[----:B------:R0:W3:Y:S01]  /*5070*/  @P3 LDG.E.U16 R241, desc[UR20][R196.64] ;  /* 0x00000014c4f13981 */ /* 0x0000e2000c1e1500 */
[----:B------:R-:W-:-:S04]  /*5080*/  LEA R166, P6, R68, R166, 0x1 ;  /* 0x000000a644a67211 */ /* 0x000fc800078c08ff */
[----:B------:R-:W-:Y:S02]  /*5090*/  LEA.HI.X.SX32 R167, R68, R17, 0x1, P6 ;  /* 0x0000001144a77211 */ /* 0x000fe400030f0eff */
[----:B------:R-:W-:Y:S02]  /*50a0*/  PRMT R68, RZ, 0x7610, R68 ;  /* 0x00007610ff447816 */ /* 0x000fe40000000044 */
[C---:B0-----:R-:W-:Y:S02]  /*50b0*/  LOP3.LUT R197, R69.reuse, 0x2, RZ, 0xfc, !PT ;  /* 0x0000000245c57812 */ /* 0x041fe400078efcff */
[----:B------:R-:W-:Y:S02]  /*50c0*/  LOP3.LUT R199, R69, 0x4, RZ, 0xfc, !PT ;  /* 0x0000000445c77812 */ /* 0x000fe400078efcff */
[----:B------:R-:W3:Y:S01]  /*50d0*/  @P2 LDG.E.U16 R68, desc[UR20][R30.64] ;  /* 0x000000141e442981 */ /* 0x000ee2000c1e1500 */
[----:B------:R-:W-:Y:S02]  /*50e0*/  ISETP.LT.AND P3, PT, R197, R28, P0 ;  /* 0x0000001cc500720c */ /* 0x000fe40000761270 */
[----:B------:R-:W-:-:S02]  /*50f0*/  LOP3.LUT R191, R69, 0xe, RZ, 0xfc, !PT ;  /* 0x0000000e45bf7812 */ /* 0x000fc400078efcff */
[-C--:B------:R-:W-:Y:S02]  /*5100*/  ISETP.LT.AND P2, PT, R199, R28.reuse, P0 ;  /* 0x0000001cc700720c */ /* 0x080fe40000741270 */
[-C--:B------:R-:W-:Y:S02]  /*5110*/  ISETP.LT.AND P4, PT, R191, R28.reuse, P0 ;  /* 0x0000001cbf00720c */ /* 0x080fe40000781270 */
[----:B------:R-:W-:Y:S02]  /*5120*/  PRMT R249, RZ, 0x7610, R249 ;  /* 0x00007610fff97816 */ /* 0x000fe400000000f9 */
[----:B------:R-:W-:Y:S02]  /*5130*/  LOP3.LUT R201, R69, 0x6, RZ, 0xfc, !PT ;  /* 0x0000000645c97812 */ /* 0x000fe400078efcff */
[----:B------:R-:W-:Y:S02]  /*5140*/  PRMT R251, RZ, 0x7610, R251 ;  /* 0x00007610fffb7816 */ /* 0x000fe400000000fb */
[----:B------:R-:W-:Y:S01]  /*5150*/  PRMT R21, RZ, 0x7610, R21 ;  /* 0x00007610ff157816 */ /* 0x000fe20000000015 */
[----:B------:R-:W3:Y:S01]  /*5160*/  @P3 LDG.E.U16 R249, desc[UR20][R32.64] ;  /* 0x0000001420f93981 */ /* 0x000ee2000c1e1500 */
[----:B------:R-:W-:-:S02]  /*5170*/  ISETP.LT.AND P3, PT, R201, R28, P0 ;  /* 0x0000001cc900720c */ /* 0x000fc40000761270 */
[----:B------:R-:W-:Y:S01]  /*5180*/  ISETP.LT.AND P0, PT, R174, R28, P0 ;  /* 0x0000001cae00720c */ /* 0x000fe20000701270 */
[----:B------:R-:W3:Y:S01]  /*5190*/  @P2 LDG.E.U16 R251, desc[UR20][R34.64] ;  /* 0x0000001422fb2981 */ /* 0x000ee2000c1e1500 */
[----:B------:R-:W-:-:S04]  /*51a0*/  @!UP1 UIADD3 UR4, UPT, UPT, -UR7, 0x100000, URZ ;  /* 0x0010000007049890 */ /* 0x000fc8000fffe1ff */
[----:B------:R-:W-:Y:S02]  /*51b0*/  @!UP1 USHF.L.U32 UR5, UR4, 0xb, URZ ;  /* 0x0000000b04059899 */ /* 0x000fe400080006ff */
[----:B------:R-:W-:Y:S01]  /*51c0*/  @!UP1 USHF.L.U32 UR4, UR4, 0x1, URZ ;  /* 0x0000000104049899 */ /* 0x000fe200080006ff */
[----:B------:R0:W3:Y:S01]  /*51d0*/  @P4 LDG.E.U16 R21, desc[UR20][R170.64] ;  /* 0x00000014aa154981 */ /* 0x0000e2000c1e1500 */
[----:B------:R-:W-:Y:S02]  /*51e0*/  PRMT R245, RZ, 0x7610, R245 ;  /* 0x00007610fff57816 */ /* 0x000fe400000000f5 */
[----:B------:R-:W-:Y:S01]  /*51f0*/  PRMT R16, RZ, 0x7610, R16 ;  /* 0x00007610ff107816 */ /* 0x000fe20000000010 */
[----:B------:R-:W-:Y:S01]  /*5200*/  VOTEU.ALL UP1, P1 ;  /* 0x0000000000ff7886 */ /* 0x000fe20000820000 */
[----:B------:R-:W-:Y:S02]  /*5210*/  PRMT R14, RZ, 0x7610, R14 ;  /* 0x00007610ff0e7816 */ /* 0x000fe4000000000e */
[----:B------:R-:W3:Y:S04]  /*5220*/  @P3 LDG.E.U16 R245, desc[UR20][R36.64] ;  /* 0x0000001424f53981 */ /* 0x000ee8000c1e1500 */
[----:B------:R1:W0:Y:S01]  /*5230*/  @!UP1 SYNCS.EXCH.64 URZ, [UR9+0x14008], UR4 ;  /* 0x0140080409ff95b2 */ /* 0x0002220008000100 */
[----:B------:R-:W3:Y:S04]  /*5240*/  @P0 LDG.E.U16 R16, desc[UR20][R38.64] ;  /* 0x0000001426100981 */ /* 0x000ee8000c1e1500 */
[----:B--2---:R2:W-:Y:S04]  /*5250*/  STS.U16 [R3+UR9+0x10400], R12 ;  /* 0x0104000c03007988 */ /* 0x0045e80008000409 */
[----:B------:R-:W3:Y:S01]  /*5260*/  @P0 LDG.E.U16 R14, desc[UR20][R42.64] ;  /* 0x000000142a0e0981 */ /* 0x000ee2000c1e1500 */
[----:B--2---:R-:W-:-:S02]  /*5270*/  PRMT R12, RZ, 0x7610, R12 ;  /* 0x00007610ff0c7816 */ /* 0x004fc4000000000c */
[----:B------:R-:W-:-:S04]  /*5280*/  PRMT R22, RZ, 0x7610, R22 ;  /* 0x00007610ff167816 */ /* 0x000fc80000000016 */
[----:B------:R-:W2:Y:S01]  /*5290*/  @P0 LDG.E.U16 R12, desc[UR20][R46.64] ;  /* 0x000000142e0c0981 */ /* 0x000ea2000c1e1500 */
[----:B------:R-:W-:-:S03]  /*52a0*/  PRMT R26, RZ, 0x7610, R26 ;  /* 0x00007610ff1a7816 */ /* 0x000fc6000000001a */
[----:B------:R-:W2:Y:S01]  /*52b0*/  @P0 LDG.E.U16 R22, desc[UR20][R40.64] ;  /* 0x0000001428160981 */ /* 0x000ea2000c1e1500 */
[----:B------:R-:W-:-:S03]  /*52c0*/  PRMT R247, RZ, 0x7610, R247 ;  /* 0x00007610fff77816 */ /* 0x000fc600000000f7 */
[----:B-----5:R5:W-:Y:S04]  /*52d0*/  STS.U16 [R3+UR9+0x10c00], R24 ;  /* 0x010c001803007988 */ /* 0x020be80008000409 */
[----:B------:R-:W2:Y:S04]  /*52e0*/  @P0 LDG.E.U16 R26, desc[UR20][R44.64] ;  /* 0x000000142c1a0981 */ /* 0x000ea8000c1e1500 */
[----:B------:R-:W2:Y:S01]  /*52f0*/  @P0 LDG.E.U16 R247, desc[UR20][R48.64] ;  /* 0x0000001430f70981 */ /* 0x000ea2000c1e1500 */
[----:B-----5:R-:W-:-:S06]  /*5300*/  PRMT R24, RZ, 0x7610, R24 ;  /* 0x00007610ff187816 */ /* 0x020fcc0000000018 */
[----:B------:R-:W5:Y:S01]  /*5310*/  @P0 LDG.E.U16 R24, desc[UR20][R50.64] ;  /* 0x0000001432180981 */ /* 0x000f62000c1e1500 */
[----:B------:R-:W-:Y:S02]  /*5320*/  PRMT R15, RZ, 0x7610, R15 ;  /* 0x00007610ff0f7816 */ /* 0x000fe4000000000f */
[----:B------:R-:W-:Y:S01]  /*5330*/  PRMT R17, RZ, 0x7610, R17 ;  /* 0x00007610ff117816 */ /* 0x000fe20000000011 */
[----:B----4-:R4:W-:Y:S01]  /*5340*/  STS.U16 [R3+UR9+0x10800], R18 ;  /* 0x0108001203007988 */ /* 0x0109e20008000409 */
[----:B------:R-:W-:Y:S02]  /*5350*/  PRMT R19, RZ, 0x7610, R19 ;  /* 0x00007610ff137816 */ /* 0x000fe40000000013 */
[----:B------:R-:W-:Y:S01]  /*5360*/  PRMT R217, RZ, 0x7610, R217 ;  /* 0x00007610ffd97816 */ /* 0x000fe200000000d9 */
[----:B------:R-:W2:Y:S01]  /*5370*/  @P0 LDG.E.U16 R15, desc[UR20][R54.64] ;  /* 0x00000014360f0981 */ /* 0x000ea2000c1e1500 */
[----:B------:R-:W-:Y:S02]  /*5380*/  PRMT R219, RZ, 0x7610, R219 ;  /* 0x00007610ffdb7816 */ /* 0x000fe400000000db */
[----:B------:R-:W-:Y:S01]  /*5390*/  PRMT R225, RZ, 0x7610, R225 ;  /* 0x00007610ffe17816 */ /* 0x000fe200000000e1 */
[----:B------:R-:W2:Y:S01]  /*53a0*/  @P0 LDG.E.U16 R17, desc[UR20][R56.64] ;  /* 0x0000001438110981 */ /* 0x000ea2000c1e1500 */
[----:B------:R-:W-:-:S02]  /*53b0*/  PRMT R227, RZ, 0x7610, R227 ;  /* 0x00007610ffe37816 */ /* 0x000fc400000000e3 */
[----:B----4-:R-:W-:Y:S01]  /*53c0*/  PRMT R18, RZ, 0x7610, R18 ;  /* 0x00007610ff127816 */ /* 0x010fe20000000012 */
[----:B------:R-:W4:Y:S01]  /*53d0*/  @P0 LDG.E.U16 R19, desc[UR20][R58.64] ;  /* 0x000000143a130981 */ /* 0x000f22000c1e1500 */
[----:B------:R-:W-:Y:S02]  /*53e0*/  PRMT R229, RZ, 0x7610, R229 ;  /* 0x00007610ffe57816 */ /* 0x000fe400000000e5 */
[----:B------:R-:W-:Y:S01]  /*53f0*/  PRMT R231, RZ, 0x7610, R231 ;  /* 0x00007610ffe77816 */ /* 0x000fe200000000e7 */
[----:B------:R-:W4:Y:S01]  /*5400*/  @P0 LDG.E.U16 R217, desc[UR20][R60.64] ;  /* 0x000000143cd90981 */ /* 0x000f22000c1e1500 */
[----:B------:R-:W-:Y:S02]  /*5410*/  PRMT R233, RZ, 0x7610, R233 ;  /* 0x00007610ffe97816 */ /* 0x000fe400000000e9 */
[----:B------:R-:W-:Y:S01]  /*5420*/  PRMT R235, RZ, 0x7610, R235 ;  /* 0x00007610ffeb7816 */ /* 0x000fe200000000eb */
[----:B------:R-:W4:Y:S01]  /*5430*/  @P0 LDG.E.U16 R18, desc[UR20][R52.64] ;  /* 0x0000001434120981 */ /* 0x000f22000c1e1500 */
[----:B------:R-:W-:-:S02]  /*5440*/  PRMT R237, RZ, 0x7610, R237 ;  /* 0x00007610ffed7816 */ /* 0x000fc400000000ed */
[----:B------:R-:W-:Y:S01]  /*5450*/  PRMT R239, RZ, 0x7610, R239 ;  /* 0x00007610ffef7816 */ /* 0x000fe200000000ef */
        /* <DEDUP_REMOVED lines=64> */
[----:B------:R-:W-:-:S03]  /*5860*/  PRMT R209, RZ, 0x7610, R209 ;  /* 0x00007610ffd17816 */ /* 0x000fc600000000d1 */
[----:B------:R-:W4:Y:S04]  /*5870*/  @P0 LDG.E.U16 R202, desc[UR20][R108.64] ;  /* 0x000000146cca0981 */ /* 0x000f28000c1e1500 */
        /* <DEDUP_REMOVED lines=28> */
[----:B------:R-:W4:Y:S01]  /*5a40*/  @P0 LDG.E.U16 R209, desc[UR20][R166.64] ;  /* 0x00000014a6d10981 */ /* 0x000f22000c1e1500 */
[----:B0-----:R-:W-:-:S02]  /*5a50*/  LOP3.LUT R171, R3, 0x20, RZ, 0x3c, !PT ;  /* 0x0000002003ab7812 */ /* 0x001fc400078e3cff */
[----:B------:R-:W-:Y:S01]  /*5a60*/  LOP3.LUT R170, R3, 0x40, RZ, 0x3c, !PT ;  /* 0x0000004003aa7812 */ /* 0x000fe200078e3cff */
[----:B---3--:R0:W-:Y:S01]  /*5a70*/  STS.U16 [R3+UR9+0x10000], R68 ;  /* 0x0100004403007988 */ /* 0x0081e20008000409 */
[----:B------:R-:W-:-:S03]  /*5a80*/  IMAD.SHL.U32 R29, R223, 0x2, RZ ;  /* 0x00000002df1d7824 */ /* 0x000fc600078e00ff */
[----:B------:R3:W-:Y:S01]  /*5a90*/  STS.U16 [R171+UR9+0x10500], R6 ;  /* 0x01050006ab007988 */ /* 0x0007e20008000409 */
[----:B0-----:R-:W-:-:S03]  /*5aa0*/  LOP3.LUT R68, R3, 0x60, RZ, 0x3c, !PT ;  /* 0x0000006003447812 */ /* 0x001fc600078e3cff */
[----:B------:R-:W-:Y:S04]  /*5ab0*/  STS.U16 [R171+UR9+0x10d00], R8 ;  /* 0x010d0008ab007988 */ /* 0x000fe80008000409 */
[----:B------:R-:W-:Y:S01]  /*5ac0*/  STS.U16 [R171+UR9+0x10900], R10 ;  /* 0x0109000aab007988 */ /* 0x000fe20008000409 */
[----:B---3--:R-:W-:-:S03]  /*5ad0*/  SHF.R.U32.HI R6, RZ, 0x2, R2 ;  /* 0x00000002ff067819 */ /* 0x008fc60000011602 */
[----:B------:R-:W-:Y:S04]  /*5ae0*/  STS.U16 [R171+UR9+0x10100], R249 ;  /* 0x010100f9ab007988 */ /* 0x000fe80008000409 */
[----:B------:R-:W-:Y:S04]  /*5af0*/  STS.U16 [R170+UR9+0x10600], R25 ;  /* 0x01060019aa007988 */ /* 0x000fe80008000409 */
[----:B------:R-:W-:Y:S04]  /*5b00*/  STS.U16 [R170+UR9+0x10a00], R23 ;  /* 0x010a0017aa007988 */ /* 0x000fe80008000409 */
[----:B------:R-:W-:Y:S04]  /*5b10*/  STS.U16 [R170+UR9+0x10e00], R27 ;  /* 0x010e001baa007988 */ /* 0x000fe80008000409 */
[----:B------:R-:W-:Y:S04]  /*5b20*/  STS.U16 [R170+UR9+0x10200], R251 ;  /* 0x010200fbaa007988 */ /* 0x000fe80008000409 */
[----:B------:R0:W-:Y:S01]  /*5b30*/  STS.U16 [R68+UR9+0x10700], R21 ;  /* 0x0107001544007988 */ /* 0x0001e20008000409 */
[----:B------:R-:W-:-:S02]  /*5b40*/  LOP3.LUT R29, R29, 0x30, R6, 0x78, !PT ;  /* 0x000000301d1d7812 */ /* 0x000fc400078e7806 */
[----:B------:R-:W-:Y:S01]  /*5b50*/  SHF.R.S32.HI R6, RZ, 0x1f, R13 ;  /* 0x0000001fff067819 */ /* 0x000fe2000001140d */
[----:B------:R3:W-:Y:S01]  /*5b60*/  STS.U16 [R68+UR9+0x10b00], R241 ;  /* 0x010b00f144007988 */ /* 0x0007e20008000409 */
[----:B0-----:R-:W-:-:S03]  /*5b70*/  SHF.R.S32.HI R21, RZ, 0x1f, R4 ;  /* 0x0000001fff157819 */ /* 0x001fc60000011404 */
[----:B------:R-:W-:Y:S01]  /*5b80*/  STS.U16 [R68+UR9+0x10f00], R243 ;  /* 0x010f00f344007988 */ /* 0x000fe20008000409 */
[----:B------:R-:W-:Y:S02]  /*5b90*/  SHF.L.U64.HI R21, R4, 0x1, R21 ;  /* 0x0000000104157819 */ /* 0x000fe40000010215 */
[C---:B---3--:R-:W-:Y:S01]  /*5ba0*/  LEA R241, P0, R13.reuse, R20, 0x1 ;  /* 0x000000140df17211 */ /* 0x048fe200078008ff */
[----:B------:R-:W-:Y:S01]  /*5bb0*/  STS.U16 [R68+UR9+0x10300], R245 ;  /* 0x010300f544007988 */ /* 0x000fe20008000409 */
[----:B------:R-:W-:Y:S02]  /*5bc0*/  SHF.R.S32.HI R4, RZ, 0x1f, R11 ;  /* 0x0000001fff047819 */ /* 0x000fe4000001140b */
[----:B------:R-:W-:Y:S01]  /*5bd0*/  LEA.HI.X R6, R13, R21, R6, 0x1, P0 ;  /* 0x000000150d067211 */ /* 0x000fe200000f0c06 */
[----:B------:R0:W-:Y:S01]  /*5be0*/  STS.U16 [R29+UR9], R16 ;  /* 0x000000101d007988 */ /* 0x0001e20008000409 */
[----:B------:R-:W-:-:S03]  /*5bf0*/  SHF.R.S32.HI R8, RZ, 0x1f, R5 ;  /* 0x0000001fff087819 */ /* 0x000fc60000011405 */
[----:B------:R3:W-:Y:S01]  /*5c00*/  STS.U16 [R29+UR9+0x400], R14 ;  /* 0x0004000e1d007988 */ /* 0x0007e20008000409 */
[----:B0-----:R-:W-:-:S04]  /*5c10*/  LEA R16, P0, R11, R20, 0x1 ;  /* 0x000000140b107211 */ /* 0x001fc800078008ff */
[-C--:B------:R-:W-:Y:S02]  /*5c20*/  LEA.HI.X R4, R11, R21.reuse, R4, 0x1, P0 ;  /* 0x000000150b047211 */ /* 0x080fe400000f0c04 */
[CC--:B---3--:R-:W-:Y:S01]  /*5c30*/  LEA R14, P0, R5.reuse, R20.reuse, 0x1 ;  /* 0x00000014050e7211 */ /* 0x0c8fe200078008ff */
[----:B--2---:R0:W-:Y:S03]  /*5c40*/  STS.U16 [R29+UR9+0x800], R12 ;  /* 0x0008000c1d007988 */ /* 0x0041e60008000409 */
[----:B------:R-:W-:Y:S02]  /*5c50*/  LEA.HI.X R5, R5, R21, R8, 0x1, P0 ;  /* 0x0000001505057211 */ /* 0x000fe400000f0c08 */
[----:B------:R-:W-:Y:S02]  /*5c60*/  SHF.R.S32.HI R8, RZ, 0x1f, R7 ;  /* 0x0000001fff087819 */ /* 0x000fe40000011407 */
[----:B0-----:R-:W-:Y:S01]  /*5c70*/  LEA R12, P0, R7, R20, 0x1 ;  /* 0x00000014070c7211 */ /* 0x001fe200078008ff */
[----:B------:R-:W-:-:S03]  /*5c80*/  IMAD R27, R177, R168, RZ ;  /* 0x000000a8b11b7224 */ /* 0x000fc600078e02ff */
[-C--:B------:R-:W-:Y:S02]  /*5c90*/  LEA.HI.X R7, R7, R21.reuse, R8, 0x1, P0 ;  /* 0x0000001507077211 */ /* 0x080fe400000f0c08 */
[----:B------:R-:W-:Y:S02]  /*5ca0*/  SHF.R.S32.HI R8, RZ, 0x1f, R9 ;  /* 0x0000001fff087819 */ /* 0x000fe40000011409 */
[----:B------:R-:W-:Y:S01]  /*5cb0*/  LEA R10, P0, R9, R20, 0x1 ;  /* 0x00000014090a7211 */ /* 0x000fe200078008ff */
[----:B------:R0:W-:Y:S01]  /*5cc0*/  STS.U16 [R29+UR9+0x200], R22 ;  /* 0x000200161d007988 */ /* 0x0001e20008000409 */
[----:B------:R-:W-:Y:S02]  /*5cd0*/  IMAD.SHL.U32 R25, R27, 0x2, RZ ;  /* 0x000000021b197824 */ /* 0x000fe400078e00ff */
[----:B------:R-:W-:Y:S01]  /*5ce0*/  LEA.HI.X R9, R9, R21, R8, 0x1, P0 ;  /* 0x0000001509097211 */ /* 0x000fe200000f0c08 */
[----:B------:R-:W-:Y:S01]  /*5cf0*/  IMAD R23, R181, R168, RZ ;  /* 0x000000a8b5177224 */ /* 0x000fe200078e02ff */
[----:B------:R-:W-:Y:S01]  /*5d00*/  LEA R8, P0, R211, R20, 0x1 ;  /* 0x00000014d3087211 */ /* 0x000fe200078008ff */
[----:B------:R2:W-:Y:S01]  /*5d10*/  STS.U16 [R29+UR9+0x600], R26 ;  /* 0x0006001a1d007988 */ /* 0x0005e20008000409 */
[----:B0-----:R-:W-:Y:S01]  /*5d20*/  SHF.R.S32.HI R22, RZ, 0x1f, R211 ;  /* 0x0000001fff167819 */ /* 0x001fe200000114d3 */
[----:B------:R-:W-:-:S03]  /*5d30*/  IMAD.SHL.U32 R245, R23, 0x2, RZ ;  /* 0x0000000217f57824 */ /* 0x000fc600078e00ff */
[-C--:B------:R-:W-:Y:S02]  /*5d40*/  LEA.HI.X R211, R211, R21.reuse, R22, 0x1, P0 ;  /* 0x00000015d3d37211 */ /* 0x080fe400000f0c16 */
[----:B------:R-:W-:Y:S02]  /*5d50*/  SHF.R.S32.HI R22, RZ, 0x1f, R213 ;  /* 0x0000001fff167819 */ /* 0x000fe400000114d5 */
[----:B------:R-:W-:Y:S02]  /*5d60*/  LEA R13, P0, R213, R20, 0x1 ;  /* 0x00000014d50d7211 */ /* 0x000fe400078008ff */
[----:B--2---:R-:W-:Y:S01]  /*5d70*/  IADD3 R26, P5, P6, R25, UR12, R20 ;  /* 0x0000000c191a7c10 */ /* 0x004fe2000febe014 */
[-C--:B------:R-:W-:Y:S02]  /*5d80*/  IMAD R25, R189, R168.reuse, RZ ;  /* 0x000000a8bd197224 */ /* 0x080fe400078e02ff */
[----:B------:R-:W-:Y:S01]  /*5d90*/  IMAD R243, R195, R168, RZ ;  /* 0x000000a8c3f37224 */ /* 0x000fe200078e02ff */
[----:B------:R0:W-:Y:S01]  /*5da0*/  STS.U16 [R29+UR9+0xa00], R247 ;  /* 0x000a00f71d007988 */ /* 0x0001e20008000409 */
[-C--:B------:R-:W-:Y:S01]  /*5db0*/  LEA.HI.X R213, R213, R21.reuse, R22, 0x1, P0 ;  /* 0x00000015d5d57211 */ /* 0x080fe200000f0c16 */
[----:B------:R-:W-:Y:S01]  /*5dc0*/  IMAD.HI R27, R27, 0x2, RZ ;  /* 0x000000021b1b7827 */ /* 0x000fe200078e02ff */
[----:B------:R-:W-:Y:S01]  /*5dd0*/  SHF.R.S32.HI R22, RZ, 0x1f, R215 ;  /* 0x0000001fff167819 */ /* 0x000fe200000114d7 */
[----:B-----5:R2:W-:Y:S01]  /*5de0*/  STS.U16 [R29+UR9+0xc00], R24 ;  /* 0x000c00181d007988 */ /* 0x0205e20008000409 */
[----:B------:R-:W-:Y:S01]  /*5df0*/  LEA R11, P0, R215, R20, 0x1 ;  /* 0x00000014d70b7211 */ /* 0x000fe200078008ff */
[----:B0-----:R-:W-:Y:S01]  /*5e00*/  IMAD.SHL.U32 R247, R25, 0x2, RZ ;  /* 0x0000000219f77824 */ /* 0x001fe200078e00ff */
[----:B--2---:R-:W-:Y:S01]  /*5e10*/  IADD3 R24, P3, P4, R245, UR12, R20 ;  /* 0x0000000cf5187c10 */ /* 0x004fe2000fc7e014 */
[----:B------:R-:W-:Y:S01]  /*5e20*/  IMAD.SHL.U32 R245, R243, 0x2, RZ ;  /* 0x00000002f3f57824 */ /* 0x000fe200078e00ff */
[----:B------:R-:W-:Y:S01]  /*5e30*/  LEA.HI.X R215, R215, R21, R22, 0x1, P0 ;  /* 0x00000015d7d77211 */ /* 0x000fe200000f0c16 */
[----:B------:R-:W-:Y:S01]  /*5e40*/  IMAD.HI R23, R23, 0x2, RZ ;  /* 0x0000000217177827 */ /* 0x000fe200078e02ff */
[----:B------:R-:W-:-:S02]  /*5e50*/  IADD3 R22, P0, P2, R247, UR12, R20 ;  /* 0x0000000cf7167c10 */ /* 0x000fc4000fa1e014 */
[--C-:B------:R-:W-:Y:S02]  /*5e60*/  IADD3.X R27, PT, PT, R27, UR13, R21.reuse, P5, P6 ;  /* 0x0000000d1b1b7c10 */ /* 0x100fe4000afec415 */
[----:B------:R-:W-:Y:S01]  /*5e70*/  IADD3 R20, P5, P6, R245, UR12, R20 ;  /* 0x0000000cf5147c10 */ /* 0x000fe2000febe014 */
[----:B------:R-:W-:Y:S01]  /*5e80*/  IMAD.HI R245, R25, 0x2, RZ ;  /* 0x0000000219f57827 */ /* 0x000fe200078e02ff */
[----:B------:R-:W-:-:S03]  /*5e90*/  IADD3.X R25, PT, PT, R23, UR13, R21, P3, P4 ;  /* 0x0000000d17197c10 */ /* 0x000fc60009fe8415 */
[----:B------:R-:W-:Y:S01]  /*5ea0*/  IMAD.HI R243, R243, 0x2, RZ ;  /* 0x00000002f3f37827 */ /* 0x000fe200078e02ff */
[--C-:B------:R-:W-:Y:S02]  /*5eb0*/  IADD3.X R23, PT, PT, R245, UR13, R21.reuse, P0, P2 ;  /* 0x0000000df5177c10 */ /* 0x100fe400087e4415 */
[----:B------:R-:W-:Y:S01]  /*5ec0*/  IADD3 R16, P0, PT, R16, UR12, RZ ;  /* 0x0000000c10107c10 */ /* 0x000fe2000ff1e0ff */
[----:B----4-:R-:W-:Y:S01]  /*5ed0*/  STS.U16 [R29+UR9+0xe00], R18 ;  /* 0x000e00121d007988 */ /* 0x010fe20008000409 */
[----:B------:R-:W-:Y:S02]  /*5ee0*/  IADD3.X R21, PT, PT, R243, UR13, R21, P5, P6 ;  /* 0x0000000df3157c10 */ /* 0x000fe4000afec415 */
[----:B------:R-:W-:Y:S01]  /*5ef0*/  IADD3 R10, P4, PT, R10, UR12, RZ ;  /* 0x0000000c0a0a7c10 */ /* 0x000fe2000ff9e0ff */
[----:B------:R-:W-:Y:S01]  /*5f00*/  STS.U16 [R29+UR9+0x1000], R15 ;  /* 0x0010000f1d007988 */ /* 0x000fe20008000409 */
[----:B------:R-:W-:-:S03]  /*5f10*/  IADD3 R8, P5, PT, R8, UR12, RZ ;  /* 0x0000000c08087c10 */ /* 0x000fc6000ffbe0ff */
[----:B------:R0:W-:Y:S01]  /*5f20*/  STS.U16 [R29+UR9+0x1200], R17 ;  /* 0x001200111d007988 */ /* 0x0001e20008000409 */
[----:B------:R-:W-:-:S03]  /*5f30*/  IADD3 R14, P2, PT, R14, UR12, RZ ;  /* 0x0000000c0e0e7c10 */ /* 0x000fc6000ff5e0ff */
[----:B------:R-:W-:Y:S04]  /*5f40*/  STS.U16 [R29+UR9+0x1400], R19 ;  /* 0x001400131d007988 */ /* 0x000fe80008000409 */
[----:B------:R-:W-:Y:S01]  /*5f50*/  STS.U16 [R29+UR9+0x1600], R217 ;  /* 0x001600d91d007988 */ /* 0x000fe20008000409 */
[----:B0-----:R-:W-:-:S03]  /*5f60*/  IADD3.X R17, PT, PT, R4, UR13, RZ, P0, !PT ;  /* 0x0000000d04117c10 */ /* 0x001fc600087fe4ff */
[----:B------:R-:W-:Y:S01]  /*5f70*/  STS.U16 [R29+UR9+0x1800], R219 ;  /* 0x001800db1d007988 */ /* 0x000fe20008000409 */
[----:B------:R-:W-:-:S03]  /*5f80*/  IADD3 R4, P0, PT, R11, UR12, RZ ;  /* 0x0000000c0b047c10 */ /* 0x000fc6000ff1e0ff */
[----:B------:R-:W-:Y:S04]  /*5f90*/  STS.U16 [R29+UR9+0x1a00], R225 ;  /* 0x001a00e11d007988 */ /* 0x000fe80008000409 */
[----:B------:R-:W-:Y:S04]  /*5fa0*/  STS.U16 [R29+UR9+0x1c00], R227 ;  /* 0x001c00e31d007988 */ /* 0x000fe80008000409 */
[----:B------:R-:W-:Y:S04]  /*5fb0*/  STS.U16 [R29+UR9+0x1e00], R229 ;  /* 0x001e00e51d007988 */ /* 0x000fe80008000409 */
[----:B------:R-:W-:Y:S04]  /*5fc0*/  STS.U16 [R29+UR9+0x2000], R231 ;  /* 0x002000e71d007988 */ /* 0x000fe80008000409 */
[----:B------:R-:W-:Y:S04]  /*5fd0*/  STS.U16 [R29+UR9+0x2200], R233 ;  /* 0x002200e91d007988 */ /* 0x000fe80008000409 */
[----:B------:R-:W-:Y:S04]  /*5fe0*/  STS.U16 [R29+UR9+0x2400], R235 ;  /* 0x002400eb1d007988 */ /* 0x000fe80008000409 */
[----:B------:R-:W-:Y:S04]  /*5ff0*/  STS.U16 [R29+UR9+0x2600], R237 ;  /* 0x002600ed1d007988 */ /* 0x000fe80008000409 */
[----:B------:R-:W-:Y:S04]  /*6000*/  STS.U16 [R29+UR9+0x2800], R239 ;  /* 0x002800ef1d007988 */ /* 0x000fe80008000409 */
[----:B------:R0:W-:Y:S04]  /*6010*/  STS.U16 [R29+UR9+0x2a00], R176 ;  /* 0x002a00b01d007988 */ /* 0x0001e80008000409 */
        /* <DEDUP_REMOVED lines=39> */
[----:B------:R3:W-:Y:S04]  /*6290*/  STS.U16 [R29+UR9+0x7c00], R205 ;  /* 0x007c00cd1d007988 */ /* 0x0007e80008000409 */
[----:B------:R3:W-:Y:S04]  /*62a0*/  STS.U16 [R29+UR9+0x7600], R207 ;  /* 0x007600cf1d007988 */ /* 0x0007e80008000409 */
[----:B------:R3:W-:Y:S01]  /*62b0*/  STS.U16 [R29+UR9+0x7e00], R209 ;  /* 0x007e00d11d007988 */ /* 0x0007e20008000409 */
[----:B------:R-:W-:Y:S01]  /*62c0*/  IADD3.X R11, PT, PT, R9, UR13, RZ, P4, !PT ;  /* 0x0000000d090b7c10 */ /* 0x000fe2000a7fe4ff */
[----:B------:R4:W-:Y:S06]  /*62d0*/  MEMBAR.ALL.CTA ;  /* 0x0000000000007992 */ /* 0x0009ec0000008000 */
[----:B----4-:R-:W4:Y:S01]  /*62e0*/  FENCE.VIEW.ASYNC.S ;  /* 0x00000000000073c6 */ /* 0x010f220000000000 */
[----:B------:R-:W-:-:S02]  /*62f0*/  IADD3.X R9, PT, PT, R211, UR13, RZ, P5, !PT ;  /* 0x0000000dd3097c10 */ /* 0x000fc4000affe4ff */
[----:B------:R-:W-:Y:S02]  /*6300*/  SHF.R.S32.HI R211, RZ, 0x1f, R172 ;  /* 0x0000001fffd37819 */ /* 0x000fe400000114ac */
[----:B------:R-:W-:Y:S01]  /*6310*/  IADD3.X R15, PT, PT, R5, UR13, RZ, P2, !PT ;  /* 0x0000000d050f7c10 */ /* 0x000fe200097fe4ff */
[----:B-1----:R-:W-:Y:S01]  /*6320*/  UIADD3 UR4, UPT, UPT, UR9, 0x8000, URZ ;  /* 0x0000800009047890 */ /* 0x002fe2000fffe0ff */
[----:B------:R-:W-:Y:S02]  /*6330*/  IADD3.X R5, PT, PT, R215, UR13, RZ, P0, !PT ;  /* 0x0000000dd7057c10 */ /* 0x000fe400087fe4ff */
[----:B------:R-:W-:Y:S02]  /*6340*/  ISETP.NE.U32.AND P0, PT, RZ, UR16, PT ;  /* 0x00000010ff007c0c */ /* 0x000fe4000bf05070 */
[----:B------:R-:W-:Y:S02]  /*6350*/  LEA.HI R211, R211, R172, RZ, 0x5 ;  /* 0x000000acd3d37211 */ /* 0x000fe400078f28ff */
[----:B------:R-:W-:Y:S01]  /*6360*/  IADD3 R18, P6, PT, R241, UR12, RZ ;  /* 0x0000000cf1127c10 */ /* 0x000fe2000ffde0ff */
[----:B------:R-:W-:Y:S01]  /*6370*/  USHF.R.U32.HI UR4, URZ, 0x4, UR4 ;  /* 0x00000004ff047899 */ /* 0x000fe20008011604 */
[----:B----4-:R-:W-:Y:S01]  /*6380*/  BAR.SYNC.DEFER_BLOCKING 0x0 ;  /* 0x0000000000007b1d */ /* 0x010fe20000010000 */
[----:B------:R-:W-:-:S02]  /*6390*/  ISETP.LT.OR P2, PT, R172, 0x20, P0 ;  /* 0x00000020ac00780c */ /* 0x000fc40000741670 */
[----:B0-----:R-:W-:Y:S02]  /*63a0*/  SHF.R.S32.HI R176, RZ, 0x5, R211 ;  /* 0x00000005ffb07819 */ /* 0x001fe400000114d3 */
[----:B------:R-:W-:Y:S02]  /*63b0*/  IADD3.X R19, PT, PT, R6, UR13, RZ, P6, !PT ;  /* 0x0000000d06137c10 */ /* 0x000fe4000b7fe4ff */
[----:B------:R-:W-:Y:S02]  /*63c0*/  IADD3 R12, P3, PT, R12, UR12, RZ ;  /* 0x0000000c0c0c7c10 */ /* 0x000fe4000ff7e0ff */
[----:B------:R-:W-:Y:S01]  /*63d0*/  IADD3 R6, P6, PT, R13, UR12, RZ ;  /* 0x0000000c0d067c10 */ /* 0x000fe2000ffde0ff */
[----:B------:R-:W-:Y:S01]  /*63e0*/  USGXT.U32 UR12, UR4, 0xe ;  /* 0x0000000e040c789a */ /* 0x000fe20008000000 */
[----:B------:R-:W-:Y:S01]  /*63f0*/  VIMNMX R176, PT, PT, R176, 0x1, !PT ;  /* 0x00000001b0b07848 */ /* 0x000fe20007fe0100 */
[----:B--2---:R-:W-:Y:S02]  /*6400*/  IMAD.SHL.U32 R203, R168, 0x20, RZ ;  /* 0x00000020a8cb7824 */ /* 0x004fe400078e00ff */
[----:B------:R-:W-:Y:S01]  /*6410*/  UIADD3 UR22, UP1, UPT, UR12, 0x2, URZ ;  /* 0x000000020c167890 */ /* 0x000fe2000ff3e0ff */
[----:B------:R-:W-:Y:S01]  /*6420*/  IADD3.X R13, PT, PT, R7, UR13, RZ, P3, !PT ;  /* 0x0000000d070d7c10 */ /* 0x000fe20009ffe4ff */
[----:B------:R-:W-:Y:S01]  /*6430*/  UMOV UR4, URZ ;  /* 0x000000ff00047c82 */ /* 0x000fe20008000000 */
[----:B------:R-:W-:Y:S01]  /*6440*/  VIADD R168, R176, 0xffffffff ;  /* 0xffffffffb0a87836 */ /* 0x000fe20000000000 */
[----:B------:R-:W-:Y:S01]  /*6450*/  IADD3.X R7, PT, PT, R213, UR13, RZ, P6, !PT ;  /* 0x0000000dd5077c10 */ /* 0x000fe2000b7fe4ff */
[----:B------:R-:W-:Y:S01]  /*6460*/  UIADD3.X UR23, UPT, UPT, UR4, -0x7fffbfe0, URZ, UP1, !UPT ;  /* 0x8000402004177890 */ /* 0x000fe20008ffe4ff */
[----:B------:R-:W-:Y:S01]  /*6470*/  UMOV UR6, URZ ;  /* 0x000000ff00067c82 */ /* 0x000fe20008000000 */
[----:B------:R-:W-:Y:S01]  /*6480*/  IMAD.SHL.U32 R169, R169, 0x20, RZ ;  /* 0x00000020a9a97824 */ /* 0x000fe200078e00ff */
[----:B------:R-:W-:Y:S01]  /*6490*/  ISETP.NE.U32.AND P3, PT, R168, RZ, PT ;  /* 0x000000ffa800720c */ /* 0x000fe20003f65070 */
[----:B---3--:R-:W-:-:S12]  /*64a0*/  @P2 BRA `(.L_x_6) ;  /* 0x0000000000882947 */ /* 0x008fd80003800000 */
[----:B------:R-:W-:Y:S02]  /*64b0*/  USHF.R.U32.HI UR16, URZ, 0x4, UR9 ;  /* 0x00000004ff107899 */ /* 0x000fe40008011609 */
[----:B------:R-:W-:Y:S02]  /*64c0*/  UIADD3 UR4, UPT, UPT, UR9, 0x10000, URZ ;  /* 0x0001000009047890 */ /* 0x000fe4000fffe0ff */
[----:B------:R-:W-:Y:S02]  /*64d0*/  USGXT.U32 UR16, UR16, 0xe ;  /* 0x0000000e1010789a */ /* 0x000fe40008000000 */
[----:B------:R-:W-:Y:S02]  /*64e0*/  USHF.R.U32.HI UR4, URZ, 0x4, UR4 ;  /* 0x00000004ff047899 */ /* 0x000fe40008011604 */
[----:B------:R-:W-:Y:S01]  /*64f0*/  UIADD3 UR28, UP1, UPT, UR16, 0x2, URZ ;  /* 0x00000002101c7890 */ /* 0x000fe2000ff3e0ff */
[----:B------:R-:W-:Y:S01]  /*6500*/  UMOV UR5, URZ ;  /* 0x000000ff00057c82 */ /* 0x000fe20008000000 */
[----:B------:R-:W-:-:S02]  /*6510*/  USGXT.U32 UR4, UR4, 0xe ;  /* 0x0000000e0404789a */ /* 0x000fc40008000000 */
[----:B------:R-:W-:Y:S01]  /*6520*/  UIADD3.X UR29, UPT, UPT, UR5, -0x7fffbfe0, URZ, UP1, !UPT ;  /* 0x80004020051d7890 */ /* 0x000fe20008ffe4ff */
[----:B------:R-:W-:Y:S01]  /*6530*/  UMOV UR14, 0x1000080 ;  /* 0x01000080000e7882 */ /* 0x000fe20000000000 */
[----:B------:R-:W-:Y:S01]  /*6540*/  UMOV UR15, 0x40004040 ;  /* 0x40004040000f7882 */ /* 0x000fe20000000000 */
[----:B------:R-:W-:Y:S02]  /*6550*/  ULOP3.LUT UR18, UR4, 0x1000000, URZ, 0xfc, !UPT ;  /* 0x0100000004127892 */ /* 0x000fe4000f8efcff */
[----:B------:R-:W-:Y:S02]  /*6560*/  UIADD3.64 UR14, UPT, UPT, UR4, UR14, URZ ;  /* 0x0000000e040e7297 */ /* 0x000fe4000fffe0ff */
[----:B------:R-:W-:Y:S02]  /*6570*/  UIADD3 UR7, UPT, UPT, UR8, 0x100, URZ ;  /* 0x0000010008077890 */ /* 0x000fe4000fffe0ff */
[----:B------:R-:W-:Y:S02]  /*6580*/  UIADD3.64 UR24, UPT, UPT, UR28, 0x3fe, URZ ;  /* 0x000003fe1c187897 */ /* 0x000fe4000fffe0ff */
[----:B------:R-:W-:-:S02]  /*6590*/  UIADD3 UR13, UPT, UPT, UR8, 0x100, URZ ;  /* 0x00000100080d7890 */ /* 0x000fc4000fffe0ff */
[----:B------:R-:W-:Y:S01]  /*65a0*/  UIADD3.64 UR26, UPT, UPT, UR28, 0x400, URZ ;  /* 0x000004001c1a7897 */ /* 0x000fe2000fffe0ff */
[----:B------:R-:W-:Y:S01]  /*65b0*/  UMOV UR30, 0x0 ;  /* 0x00000000001e7882 */ /* 0x000fe20000000000 */
[----:B------:R-:W-:Y:S01]  /*65c0*/  UMOV UR31, 0x8408490 ;  /* 0x08408490001f7882 */ /* 0x000fe20000000000 */
[----:B------:R-:W-:Y:S01]  /*65d0*/  UMOV UR17, 0x80004020 ;  /* 0x8000402000117882 */ /* 0x000fe20000000000 */
[----:B------:R-:W-:Y:S01]  /*65e0*/  UMOV UR19, 0x40004040 ;  /* 0x4000404000137882 */ /* 0x000fe20000000000 */
[----:B------:R-:W-:Y:S01]  /*65f0*/  UMOV UR32, 0x0 ;  /* 0x0000000000207882 */ /* 0x000fe20000000000 */
[----:B------:R-:W-:Y:S01]  /*6600*/  UMOV UR33, 0x8408490 ;  /* 0x0840849000217882 */ /* 0x000fe20000000000 */
[----:B------:R-:W-:Y:S01]  /*6610*/  UMOV UR34, 0x0 ;  /* 0x0000000000227882 */ /* 0x000fe20000000000 */
[----:B------:R-:W-:Y:S01]  /*6620*/  UMOV UR35, 0x8408490 ;  /* 0x0840849000237882 */ /* 0x000fe20000000000 */
[----:B------:R-:W-:Y:S01]  /*6630*/  UMOV UR4, UR11 ;  /* 0x0000000b00047c82 */ /* 0x000fe20008000000 */
[----:B------:R0:W-:Y:S01]  /*6640*/  UTCHMMA gdesc[UR18], gdesc[UR16], tmem[UR8], tmem[UR30], idesc[UR31], !UPT ;  /* 0x00ff1e10120075ea */ /* 0x0001e2000f800008 */
[----:B------:R-:W-:Y:S01]  /*6650*/  UMOV UR36, 0x0 ;  /* 0x0000000000247882 */ /* 0x000fe20000000000 */
[----:B------:R-:W-:Y:S01]  /*6660*/  UMOV UR37, 0x8408490 ;  /* 0x0840849000257882 */ /* 0x000fe20000000000 */
[----:B------:R0:W-:Y:S01]  /*6670*/  UTCHMMA gdesc[UR14], gdesc[UR28], tmem[UR8], tmem[UR32], idesc[UR33], UPT ;  /* 0x00ff201c0e0075ea */ /* 0x0001e2000b800008 */
[----:B------:R-:W-:Y:S01]  /*6680*/  UMOV UR4, UR4 ;  /* 0x0000000400047c82 */ /* 0x000fe20008000000 */
[----:B------:R0:W-:Y:S01]  /*6690*/  UTCHMMA gdesc[UR18], gdesc[UR24], tmem[UR7], tmem[UR34], idesc[UR35], !UPT ;  /* 0x00ff2218120075ea */ /* 0x0001e2000f800007 */
[----:B------:R0:W-:Y:S01]  /*66a0*/  UTCHMMA gdesc[UR14], gdesc[UR26], tmem[UR13], tmem[UR36], idesc[UR37], UPT ;  /* 0x00ff241a0e0075ea */ /* 0x0001e2000b80000d */
[----:B------:R0:W-:Y:S01]  /*66b0*/  UTCBAR [UR4], URZ ;  /* 0x000000ff040073e9 */ /* 0x0001e200080000ff */
[----:B------:R-:W-:Y:S01]  /*66c0*/  NOP ;  /* 0x0000000000007918 */ /* 0x000fe20000000000 */
.L_x_6:
[----:B------:R-:W-:Y:S05]  /*66d0*/  @!P3 BRA `(.L_x_7) ;  /* 0x000000180024b947 */ /* 0x000fea0003800000 */
[----:B0-----:R-:W-:Y:S01]  /*66e0*/  UIADD3 UR4, UPT, UPT, UR9, 0x12000, URZ ;  /* 0x0001200009047890 */ /* 0x001fe2000fffe0ff */
[----:B------:R-:W-:Y:S01]  /*66f0*/  VIADD R28, R28, 0xffffffe0 ;  /* 0xffffffe01c1c7836 */ /* 0x000fe20000000000 */
[----:B------:R-:W-:Y:S01]  /*6700*/  UMOV UR16, 0x1000080 ;  /* 0x0100008000107882 */ /* 0x000fe20000000000 */
[----:B------:R-:W-:Y:S01]  /*6710*/  UMOV UR17, 0x40004040 ;  /* 0x4000404000117882 */ /* 0x000fe20000000000 */
[----:B------:R-:W-:Y:S01]  /*6720*/  USHF.R.U32.HI UR4, URZ, 0x4, UR4 ;  /* 0x00000004ff047899 */ /* 0x000fe20008011604 */
[----:B------:R-:W-:Y:S01]  /*6730*/  UMOV UR5, URZ ;  /* 0x000000ff00057c82 */ /* 0x000fe20008000000 */
[----:B------:R-:W-:Y:S02]  /*6740*/  UIADD3.64 UR24, UPT, UPT, UR22, 0x3fe, URZ ;  /* 0x000003fe16187897 */ /* 0x000fe4000fffe0ff */
[----:B------:R-:W-:Y:S02]  /*6750*/  USGXT.U32 UR4, UR4, 0xe ;  /* 0x0000000e0404789a */ /* 0x000fe40008000000 */
[----:B------:R-:W-:-:S02]  /*6760*/  UIADD3.64 UR26, UPT, UPT, UR22, 0x400, URZ ;  /* 0x00000400161a7897 */ /* 0x000fc4000fffe0ff */
[----:B------:R-:W-:Y:S02]  /*6770*/  ULOP3.LUT UR14, UR4, 0x1000000, URZ, 0xfc, !UPT ;  /* 0x01000000040e7892 */ /* 0x000fe4000f8efcff */
[----:B------:R-:W-:Y:S01]  /*6780*/  UIADD3.64 UR16, UPT, UPT, UR4, UR16, URZ ;  /* 0x0000001004107297 */ /* 0x000fe2000fffe0ff */
[----:B------:R-:W-:Y:S02]  /*6790*/  UMOV UR15, 0x40004040 ;  /* 0x40004040000f7882 */ /* 0x000fe40000000000 */
[----:B------:R-:W-:Y:S01]  /*67a0*/  UMOV UR5, 0x1 ;  /* 0x0000000100057882 */ /* 0x000fe20000000000 */
[----:B------:R-:W-:-:S08]  /*67b0*/  UMOV UR4, URZ ;  /* 0x000000ff00047c82 */ /* 0x000fd00008000000 */
.L_x_10:
[----:B------:R-:W-:Y:S01]  /*67c0*/  USHF.L.U32 UR6, UR6, 0x1f, URZ ;  /* 0x0000001f06067899 */ /* 0x000fe200080006ff */
[----:B------:R-:W-:-:S04]  /*67d0*/  IMAD.WIDE R48, R169, 0x2, R48 ;  /* 0x00000002a9307825 */ /* 0x000fc800078e0230 */
[----:B------:R-:W-:-:S04]  /*67e0*/  IMAD.WIDE R46, R169, 0x2, R46 ;  /* 0x00000002a92e7825 */ /* 0x000fc800078e022e */
[----:B0-----:R-:W-:-:S04]  /*67f0*/  IMAD.U32 R176, RZ, RZ, UR6 ;  /* 0x00000006ffb07e24 */ /* 0x001fc8000f8e00ff */
[----:B------:R-:W0:Y:S02]  /*6800*/  SYNCS.PHASECHK.TRANS64.TRYWAIT P2, [UR11], R176 ;  /* 0x000000b0ff0075a7 */ /* 0x000e24000804110b */
[----:B0-----:R-:W-:Y:S05]  /*6810*/  @!P2 BRA `(.L_x_8) ;  /* 0x000000a00068a947 */ /* 0x001fea0003800000 */
.L_x_16:
[-C--:B------:R-:W-:Y:S01]  /*6820*/  ISETP.GE.AND P6, PT, R69, R28.reuse, PT ;  /* 0x0000001c4500720c */ /* 0x080fe20003fc6270 */
[----:B------:R-:W-:Y:S01]  /*6830*/  IMAD.WIDE R30, R203, 0x2, R30 ;  /* 0x00000002cb1e7825 */ /* 0x000fe200078e021e */
[----:B------:R-:W-:Y:S02]  /*6840*/  PRMT R176, RZ, 0x7610, R176 ;  /* 0x00007610ffb07816 */ /* 0x000fe400000000b0 */
[-C--:B------:R-:W-:Y:S01]  /*6850*/  ISETP.GE.AND P2, PT, R197, R28.reuse, PT ;  /* 0x0000001cc500720c */ /* 0x080fe20003f46270 */
[----:B------:R-:W-:Y:S01]  /*6860*/  IMAD.WIDE R16, R203, 0x2, R16 ;  /* 0x00000002cb107825 */ /* 0x000fe200078e0210 */
[-C--:B------:R-:W-:Y:S02]  /*6870*/  ISETP.GE.AND P3, PT, R199, R28.reuse, PT ;  /* 0x0000001cc700720c */ /* 0x080fe40003f66270 */
[-C--:B------:R-:W-:Y:S01]  /*6880*/  ISETP.GE.AND P4, PT, R201, R28.reuse, PT ;  /* 0x0000001cc900720c */ /* 0x080fe20003f86270 */
[----:B------:R-:W-:Y:S01]  /*6890*/  IMAD.WIDE R18, R203, 0x2, R18 ;  /* 0x00000002cb127825 */ /* 0x000fe200078e0212 */
[----:B------:R-:W-:-:S02]  /*68a0*/  ISETP.GE.AND P5, PT, R173, R28, PT ;  /* 0x0000001cad00720c */ /* 0x000fc40003fa6270 */
[----:B------:R-:W-:Y:S01]  /*68b0*/  PRMT R178, RZ, 0x7610, R178 ;  /* 0x00007610ffb27816 */ /* 0x000fe200000000b2 */
[----:B------:R-:W2:Y:S01]  /*68c0*/  @!P6 LDG.E.U16 R176, desc[UR20][R30.64] ;  /* 0x000000141eb0e981 */ /* 0x000ea2000c1e1500 */
[-C--:B------:R-:W-:Y:S01]  /*68d0*/  ISETP.GE.AND P6, PT, R179, R28.reuse, PT ;  /* 0x0000001cb300720c */ /* 0x080fe20003fc6270 */
[C---:B------:R-:W-:Y:S01]  /*68e0*/  IMAD.WIDE R36, R203.reuse, 0x2, R36 ;  /* 0x00000002cb247825 */ /* 0x040fe200078e0224 */
[----:B------:R-:W-:Y:S02]  /*68f0*/  PRMT R205, RZ, 0x7610, R205 ;  /* 0x00007610ffcd7816 */ /* 0x000fe400000000cd */
[----:B------:R-:W-:Y:S01]  /*6900*/  PRMT R207, RZ, 0x7610, R207 ;  /* 0x00007610ffcf7816 */ /* 0x000fe200000000cf */
[C---:B------:R-:W-:Y:S01]  /*6910*/  IMAD.WIDE R34, R203.reuse, 0x2, R34 ;  /* 0x00000002cb227825 */ /* 0x040fe200078e0222 */
[----:B------:R-:W-:Y:S02]  /*6920*/  PRMT R180, RZ, 0x7610, R180 ;  /* 0x00007610ffb47816 */ /* 0x000fe400000000b4 */
[----:B------:R-:W-:Y:S01]  /*6930*/  PRMT R182, RZ, 0x7610, R182 ;  /* 0x00007610ffb67816 */ /* 0x000fe200000000b6 */
[----:B------:R-:W-:Y:S01]  /*6940*/  IMAD.WIDE R32, R203, 0x2, R32 ;  /* 0x00000002cb207825 */ /* 0x000fe200078e0220 */
[----:B------:R-:W3:Y:S01]  /*6950*/  @!P3 LDG.E.U16 R205, desc[UR20][R34.64] ;  /* 0x0000001422cdb981 */ /* 0x000ee2000c1e1500 */
[----:B------:R-:W-:-:S02]  /*6960*/  ISETP.GE.AND P3, PT, R175, R28, PT ;  /* 0x0000001caf00720c */ /* 0x000fc40003f66270 */
[----:B------:R-:W-:Y:S01]  /*6970*/  IMAD.WIDE R26, R203, 0x2, R26 ;  /* 0x00000002cb1a7825 */ /* 0x000fe200078e021a */
[----:B------:R-:W4:Y:S01]  /*6980*/  @!P2 LDG.E.U16 R178, desc[UR20][R32.64] ;  /* 0x0000001420b2a981 */ /* 0x000f22000c1e1500 */
[-C--:B------:R-:W-:Y:S02]  /*6990*/  ISETP.GE.AND P2, PT, R185, R28.reuse, PT ;  /* 0x0000001cb900720c */ /* 0x080fe40003f46270 */
[----:B------:R-:W-:Y:S01]  /*69a0*/  IMAD.WIDE R6, R203, 0x2, R6 ;  /* 0x00000002cb067825 */ /* 0x000fe200078e0206 */
[----:B------:R-:W5:Y:S01]  /*69b0*/  @!P4 LDG.E.U16 R207, desc[UR20][R36.64] ;  /* 0x0000001424cfc981 */ /* 0x000f62000c1e1500 */
[-C--:B------:R-:W-:Y:S02]  /*69c0*/  ISETP.GE.AND P4, PT, R183, R28.reuse, PT ;  /* 0x0000001cb700720c */ /* 0x080fe40003f86270 */
[----:B------:R-:W-:Y:S01]  /*69d0*/  IMAD.WIDE R8, R203, 0x2, R8 ;  /* 0x00000002cb087825 */ /* 0x000fe200078e0208 */
[----:B------:R-:W3:Y:S01]  /*69e0*/  @!P5 LDG.E.U16 R180, desc[UR20][R18.64] ;  /* 0x0000001412b4d981 */ /* 0x000ee2000c1e1500 */
[----:B------:R-:W-:-:S02]  /*69f0*/  ISETP.GE.AND P5, PT, R187, R28, PT ;  /* 0x0000001cbb00720c */ /* 0x000fc40003fa6270 */
[----:B------:R-:W-:Y:S01]  /*6a00*/  IMAD.WIDE R10, R203, 0x2, R10 ;  /* 0x00000002cb0a7825 */ /* 0x000fe200078e020a */
[----:B------:R-:W4:Y:S01]  /*6a10*/  @!P6 LDG.E.U16 R182, desc[UR20][R16.64] ;  /* 0x0000001410b6e981 */ /* 0x000f22000c1e1500 */
[-C--:B------:R-:W-:Y:S02]  /*6a20*/  ISETP.GE.AND P6, PT, R177, R28.reuse, PT ;  /* 0x0000001cb100720c */ /* 0x080fe40003fc6270 */
[----:B------:R-:W-:Y:S01]  /*6a30*/  PRMT R209, RZ, 0x7610, R209 ;  /* 0x00007610ffd17816 */ /* 0x000fe200000000d1 */
[C---:B------:R-:W-:Y:S01]  /*6a40*/  IMAD.WIDE R14, R203.reuse, 0x2, R14 ;  /* 0x00000002cb0e7825 */ /* 0x040fe200078e020e */
[----:B------:R-:W-:Y:S02]  /*6a50*/  PRMT R184, RZ, 0x7610, R184 ;  /* 0x00007610ffb87816 */ /* 0x000fe400000000b8 */
[----:B------:R-:W-:Y:S01]  /*6a60*/  PRMT R186, RZ, 0x7610, R186 ;  /* 0x00007610ffba7816 */ /* 0x000fe200000000ba */
[C---:B------:R-:W-:Y:S01]  /*6a70*/  IMAD.WIDE R20, R203.reuse, 0x2, R20 ;  /* 0x00000002cb147825 */ /* 0x040fe200078e0214 */
[----:B------:R-:W-:Y:S01]  /*6a80*/  PRMT R213, RZ, 0x7610, R213 ;  /* 0x00007610ffd57816 */ /* 0x000fe200000000d5 */
[----:B------:R-:W4:Y:S01]  /*6a90*/  @!P2 LDG.E.U16 R209, desc[UR20][R14.64] ;  /* 0x000000140ed1a981 */ /* 0x000f22000c1e1500 */
[----:B------:R-:W-:Y:S01]  /*6aa0*/  PRMT R188, RZ, 0x7610, R188 ;  /* 0x00007610ffbc7816 */ /* 0x000fe200000000bc */
[----:B------:R-:W-:Y:S01]  /*6ab0*/  IMAD.WIDE R22, R203, 0x2, R22 ;  /* 0x00000002cb167825 */ /* 0x000fe200078e0216 */
[-C--:B------:R-:W-:Y:S01]  /*6ac0*/  ISETP.GE.AND P2, PT, R181, R28.reuse, PT ;  /* 0x0000001cb500720c */ /* 0x080fe20003f46270 */
[----:B------:R-:W4:Y:S01]  /*6ad0*/  @!P3 LDG.E.U16 R184, desc[UR20][R10.64] ;  /* 0x000000140ab8b981 */ /* 0x000f22000c1e1500 */
[----:B------:R-:W-:Y:S01]  /*6ae0*/  ISETP.GE.AND P3, PT, R191, R28, PT ;  /* 0x0000001cbf00720c */ /* 0x000fe20003f66270 */
[----:B------:R-:W-:-:S02]  /*6af0*/  IMAD.WIDE R24, R203, 0x2, R24 ;  /* 0x00000002cb187825 */ /* 0x000fc400078e0218 */
[----:B------:R-:W5:Y:S01]  /*6b00*/  @!P4 LDG.E.U16 R186, desc[UR20][R8.64] ;  /* 0x0000001408bac981 */ /* 0x000f62000c1e1500 */
[-C--:B------:R-:W-:Y:S01]  /*6b10*/  ISETP.GE.AND P4, PT, R193, R28.reuse, PT ;  /* 0x0000001cc100720c */ /* 0x080fe20003f86270 */
[----:B------:R-:W-:Y:S02]  /*6b20*/  IMAD.WIDE R4, R203, 0x2, R4 ;  /* 0x00000002cb047825 */ /* 0x000fe400078e0204 */
[----:B------:R-:W5:Y:S01]  /*6b30*/  @!P5 LDG.E.U16 R213, desc[UR20][R6.64] ;  /* 0x0000001406d5d981 */ /* 0x000f62000c1e1500 */
[-C--:B------:R-:W-:Y:S01]  /*6b40*/  ISETP.GE.AND P5, PT, R189, R28.reuse, PT ;  /* 0x0000001cbd00720c */ /* 0x080fe20003fa6270 */
[----:B------:R-:W-:Y:S02]  /*6b50*/  IMAD.WIDE R12, R203, 0x2, R12 ;  /* 0x00000002cb0c7825 */ /* 0x000fe400078e020c */
[----:B------:R-:W5:Y:S01]  /*6b60*/  @!P6 LDG.E.U16 R188, desc[UR20][R26.64] ;  /* 0x000000141abce981 */ /* 0x000f62000c1e1500 */
[----:B------:R-:W-:Y:S01]  /*6b70*/  ISETP.GE.AND P6, PT, R195, R28, PT ;  /* 0x0000001cc300720c */ /* 0x000fe20003fc6270 */
[----:B------:R-:W-:Y:S01]  /*6b80*/  IMAD.WIDE R44, R169, 0x2, R44 ;  /* 0x00000002a92c7825 */ /* 0x000fe200078e022c */
[----:B------:R-:W-:-:S02]  /*6b90*/  PRMT R190, RZ, 0x7610, R190 ;  /* 0x00007610ffbe7816 */ /* 0x000fc400000000be */
[----:B------:R-:W-:Y:S01]  /*6ba0*/  PRMT R211, RZ, 0x7610, R211 ;  /* 0x00007610ffd37816 */ /* 0x000fe200000000d3 */
[C---:B------:R-:W-:Y:S01]  /*6bb0*/  IMAD.WIDE R42, R169.reuse, 0x2, R42 ;  /* 0x00000002a92a7825 */ /* 0x040fe200078e022a */
[----:B------:R-:W-:Y:S02]  /*6bc0*/  PRMT R215, RZ, 0x7610, R215 ;  /* 0x00007610ffd77816 */ /* 0x000fe400000000d7 */
[----:B------:R-:W-:Y:S01]  /*6bd0*/  PRMT R217, RZ, 0x7610, R217 ;  /* 0x00007610ffd97816 */ /* 0x000fe200000000d9 */
[----:B------:R-:W5:Y:S01]  /*6be0*/  @!P2 LDG.E.U16 R190, desc[UR20][R24.64] ;  /* 0x0000001418bea981 */ /* 0x000f62000c1e1500 */
[----:B------:R-:W-:Y:S01]  /*6bf0*/  PRMT R219, RZ, 0x7610, R219 ;  /* 0x00007610ffdb7816 */ /* 0x000fe200000000db */
[C---:B------:R-:W-:Y:S02]  /*6c00*/  IMAD.WIDE R40, R169.reuse, 0x2, R40 ;  /* 0x00000002a9287825 */ /* 0x040fe400078e0228 */
[----:B------:R-:W5:Y:S02]  /*6c10*/  @!P3 LDG.E.U16 R211, desc[UR20][R12.64] ;  /* 0x000000140cd3b981 */ /* 0x000f64000c1e1500 */
[----:B------:R-:W-:-:S02]  /*6c20*/  IMAD.WIDE R38, R169, 0x2, R38 ;  /* 0x00000002a9267825 */ /* 0x000fc400078e0226 */
[----:B------:R-:W5:Y:S04]  /*6c30*/  @!P5 LDG.E.U16 R217, desc[UR20][R22.64] ;  /* 0x0000001416d9d981 */ /* 0x000f68000c1e1500 */
[----:B------:R-:W5:Y:S04]  /*6c40*/  @!P4 LDG.E.U16 R215, desc[UR20][R4.64] ;  /* 0x0000001404d7c981 */ /* 0x000f68000c1e1500 */
[----:B------:R-:W5:Y:S01]  /*6c50*/  @!P6 LDG.E.U16 R219, desc[UR20][R20.64] ;  /* 0x0000001414dbe981 */ /* 0x000f62000c1e1500 */
[----:B------:R-:W-:Y:S01]  /*6c60*/  BAR.SYNC.DEFER_BLOCKING 0x0 ;  /* 0x0000000000007b1d */ /* 0x000fe20000010000 */
[----:B------:R-:W-:-:S02]  /*6c70*/  ISETP.GE.AND P2, PT, R174, R28, PT ;  /* 0x0000001cae00720c */ /* 0x000fc40003f46270 */
[----:B------:R-:W-:Y:S02]  /*6c80*/  PRMT R192, RZ, 0x7610, R192 ;  /* 0x00007610ffc07816 */ /* 0x000fe400000000c0 */
[----:B------:R-:W-:Y:S02]  /*6c90*/  PRMT R194, RZ, 0x7610, R194 ;  /* 0x00007610ffc27816 */ /* 0x000fe400000000c2 */
[----:B------:R-:W-:Y:S02]  /*6ca0*/  PRMT R196, RZ, 0x7610, R196 ;  /* 0x00007610ffc47816 */ /* 0x000fe400000000c4 */
[----:B------:R-:W-:Y:S02]  /*6cb0*/  PRMT R198, RZ, 0x7610, R198 ;  /* 0x00007610ffc67816 */ /* 0x000fe400000000c6 */
[----:B------:R-:W-:Y:S02]  /*6cc0*/  PRMT R200, RZ, 0x7610, R200 ;  /* 0x00007610ffc87816 */ /* 0x000fe400000000c8 */
[----:B------:R-:W-:Y:S01]  /*6cd0*/  PRMT R202, RZ, 0x7610, R202 ;  /* 0x00007610ffca7816 */ /* 0x000fe200000000ca */
[----:B------:R-:W5:Y:S04]  /*6ce0*/  @!P2 LDG.E.U16 R192, desc[UR20][R38.64] ;  /* 0x0000001426c0a981 */ /* 0x000f68000c1e1500 */
[----:B------:R-:W5:Y:S04]  /*6cf0*/  @!P2 LDG.E.U16 R194, desc[UR20][R40.64] ;  /* 0x0000001428c2a981 */ /* 0x000f68000c1e1500 */
[----:B------:R-:W5:Y:S04]  /*6d00*/  @!P2 LDG.E.U16 R196, desc[UR20][R42.64] ;  /* 0x000000142ac4a981 */ /* 0x000f68000c1e1500 */
[----:B------:R-:W5:Y:S04]  /*6d10*/  @!P2 LDG.E.U16 R198, desc[UR20][R44.64] ;  /* 0x000000142cc6a981 */ /* 0x000f68000c1e1500 */
[----:B------:R-:W5:Y:S04]  /*6d20*/  @!P2 LDG.E.U16 R200, desc[UR20][R46.64] ;  /* 0x000000142ec8a981 */ /* 0x000f68000c1e1500 */
[----:B------:R-:W5:Y:S01]  /*6d30*/  @!P2 LDG.E.U16 R202, desc[UR20][R48.64] ;  /* 0x0000001430caa981 */ /* 0x000f62000c1e1500 */
[----:B------:R-:W-:Y:S01]  /*6d40*/  PRMT R204, RZ, 0x7610, R204 ;  /* 0x00007610ffcc7816 */ /* 0x000fe200000000cc */
[----:B------:R-:W-:Y:S01]  /*6d50*/  IMAD.WIDE R164, R169, 0x2, R164 ;  /* 0x00000002a9a47825 */ /* 0x000fe200078e02a4 */
[----:B------:R-:W-:-:S02]  /*6d60*/  PRMT R206, RZ, 0x7610, R206 ;  /* 0x00007610ffce7816 */ /* 0x000fc400000000ce */
[----:B------:R-:W-:Y:S01]  /*6d70*/  PRMT R208, RZ, 0x7610, R208 ;  /* 0x00007610ffd07816 */ /* 0x000fe200000000d0 */
[C---:B------:R-:W-:Y:S01]  /*6d80*/  IMAD.WIDE R162, R169.reuse, 0x2, R162 ;  /* 0x00000002a9a27825 */ /* 0x040fe200078e02a2 */
[----:B------:R-:W-:Y:S02]  /*6d90*/  PRMT R210, RZ, 0x7610, R210 ;  /* 0x00007610ffd27816 */ /* 0x000fe400000000d2 */
[----:B------:R-:W-:Y:S01]  /*6da0*/  PRMT R212, RZ, 0x7610, R212 ;  /* 0x00007610ffd47816 */ /* 0x000fe200000000d4 */
[C---:B------:R-:W-:Y:S01]  /*6db0*/  IMAD.WIDE R160, R169.reuse, 0x2, R160 ;  /* 0x00000002a9a07825 */ /* 0x040fe200078e02a0 */
[----:B------:R-:W-:Y:S02]  /*6dc0*/  PRMT R214, RZ, 0x7610, R214 ;  /* 0x00007610ffd67816 */ /* 0x000fe400000000d6 */
        /* <DEDUP_REMOVED lines=35> */
[----:B------:R-:W-:Y:S01]  /*7000*/  PRMT R233, RZ, 0x7610, R233 ;  /* 0x00007610ffe97816 */ /* 0x000fe200000000e9 */
[----:B------:R-:W5:Y:S01]  /*7010*/  @!P2 LDG.E.U16 R225, desc[UR20][R146.64] ;  /* 0x0000001492e1a981 */ /* 0x000f62000c1e1500 */
        /* <DEDUP_REMOVED lines=11> */
[----:B------:R-:W5:Y:S02]  /*70d0*/  @!P2 LDG.E.U16 R231, desc[UR20][R152.64] ;  /* 0x0000001498e7a981 */ /* 0x000f64000c1e1500 */
[----:B------:R-:W-:-:S02]  /*70e0*/  IMAD.WIDE R128, R169, 0x2, R128 ;  /* 0x00000002a9807825 */ /* 0x000fc400078e0280 */
[----:B------:R-:W5:Y:S02]  /*70f0*/  @!P2 LDG.E.U16 R233, desc[UR20][R154.64] ;  /* 0x000000149ae9a981 */ /* 0x000f64000c1e1500 */
[C---:B------:R-:W-:Y:S02]  /*7100*/  IMAD.WIDE R126, R169.reuse, 0x2, R126 ;  /* 0x00000002a97e7825 */ /* 0x040fe400078e027e */
[----:B------:R-:W5:Y:S02]  /*7110*/  @!P2 LDG.E.U16 R252, desc[UR20][R128.64] ;  /* 0x0000001480fca981 */ /* 0x000f64000c1e1500 */
[C---:B------:R-:W-:Y:S02]  /*7120*/  IMAD.WIDE R124, R169.reuse, 0x2, R124 ;  /* 0x00000002a97c7825 */ /* 0x040fe400078e027c */
        /* <DEDUP_REMOVED lines=44> */
[----:B------:R-:W5:Y:S04]  /*73f0*/  @!P2 LDG.E.U16 R206, desc[UR20][R82.64] ;  /* 0x0000001452cea981 */ /* 0x000f68000c1e1500 */
[----:B--2---:R0:W-:Y:S01]  /*7400*/  STS.U16 [R3+UR9+0x12000], R176 ;  /* 0x012000b003007988 */ /* 0x0041e20008000409 */
[----:B------:R-:W-:-:S03]  /*7410*/  IMAD.WIDE R78, R169, 0x2, R78 ;  /* 0x00000002a94e7825 */ /* 0x000fc600078e024e */
[----:B------:R-:W2:Y:S01]  /*7420*/  @!P2 LDG.E.U16 R204, desc[UR20][R80.64] ;  /* 0x0000001450cca981 */ /* 0x000ea2000c1e1500 */
[----:B------:R-:W-:-:S03]  /*7430*/  IMAD.WIDE R76, R169, 0x2, R76 ;  /* 0x00000002a94c7825 */ /* 0x000fc600078e024c */
[----:B------:R-:W2:Y:S01]  /*7440*/  @!P2 LDG.E.U16 R235, desc[UR20][R156.64] ;  /* 0x000000149ceba981 */ /* 0x000ea2000c1e1500 */
[C---:B------:R-:W-:Y:S01]  /*7450*/  IMAD.WIDE R74, R169.reuse, 0x2, R74 ;  /* 0x00000002a94a7825 */ /* 0x040fe200078e024a */
[----:B0-----:R-:W-:Y:S02]  /*7460*/  PRMT R176, RZ, 0x7610, R176 ;  /* 0x00007610ffb07816 */ /* 0x001fe400000000b0 */
[----:B------:R-:W2:Y:S01]  /*7470*/  @!P2 LDG.E.U16 R237, desc[UR20][R158.64] ;  /* 0x000000149eeda981 */ /* 0x000ea2000c1e1500 */
[----:B------:R-:W-:-:S03]  /*7480*/  IMAD.WIDE R72, R169, 0x2, R72 ;  /* 0x00000002a9487825 */ /* 0x000fc600078e0248 */
[----:B------:R-:W2:Y:S04]  /*7490*/  @!P2 LDG.E.U16 R239, desc[UR20][R160.64] ;  /* 0x00000014a0efa981 */ /* 0x000ea8000c1e1500 */
[----:B---3--:R0:W-:Y:S01]  /*74a0*/  STS.U16 [R3+UR9+0x12400], R180 ;  /* 0x012400b403007988 */ /* 0x0081e20008000409 */
[----:B------:R-:W-:-:S03]  /*74b0*/  IMAD.WIDE R70, R169, 0x2, R70 ;  /* 0x00000002a9467825 */ /* 0x000fc600078e0246 */
[----:B------:R-:W3:Y:S01]  /*74c0*/  @!P2 LDG.E.U16 R241, desc[UR20][R162.64] ;  /* 0x00000014a2f1a981 */ /* 0x000ee2000c1e1500 */
[----:B------:R-:W-:-:S03]  /*74d0*/  IMAD.WIDE R66, R169, 0x2, R66 ;  /* 0x00000002a9427825 */ /* 0x000fc600078e0242 */
[----:B------:R-:W3:Y:S01]  /*74e0*/  @!P2 LDG.E.U16 R243, desc[UR20][R164.64] ;  /* 0x00000014a4f3a981 */ /* 0x000ee2000c1e1500 */
[C---:B------:R-:W-:Y:S01]  /*74f0*/  IMAD.WIDE R64, R169.reuse, 0x2, R64 ;  /* 0x00000002a9407825 */ /* 0x040fe200078e0240 */
[----:B0-----:R-:W-:Y:S02]  /*7500*/  PRMT R180, RZ, 0x7610, R180 ;  /* 0x00007610ffb47816 */ /* 0x001fe400000000b4 */
[----:B----4-:R-:W-:Y:S01]  /*7510*/  STS.U16 [R3+UR9+0x12800], R184 ;  /* 0x012800b803007988 */ /* 0x010fe20008000409 */
[----:B------:R-:W-:-:S04]  /*7520*/  IMAD.WIDE R62, R169, 0x2, R62 ;  /* 0x00000002a93e7825 */ /* 0x000fc800078e023e */
[----:B------:R-:W-:Y:S01]  /*7530*/  IMAD.WIDE R60, R169, 0x2, R60 ;  /* 0x00000002a93c7825 */ /* 0x000fe200078e023c */
[----:B-----5:R-:W-:Y:S04]  /*7540*/  STS.U16 [R3+UR9+0x12c00], R188 ;  /* 0x012c00bc03007988 */ /* 0x020fe80008000409 */
[----:B------:R0:W-:Y:S04]  /*7550*/  STS.U16 [R171+UR9+0x12100], R178 ;  /* 0x012100b2ab007988 */ /* 0x0001e80008000409 */
[----:B------:R1:W-:Y:S04]  /*7560*/  STS.U16 [R171+UR9+0x12500], R182 ;  /* 0x012500b6ab007988 */ /* 0x0003e80008000409 */
[----:B------:R4:W-:Y:S04]  /*7570*/  STS.U16 [R171+UR9+0x12900], R186 ;  /* 0x012900baab007988 */ /* 0x0009e80008000409 */
[----:B------:R5:W-:Y:S01]  /*7580*/  STS.U16 [R171+UR9+0x12d00], R190 ;  /* 0x012d00beab007988 */ /* 0x000be20008000409 */
[----:B0-----:R-:W-:-:S03]  /*7590*/  PRMT R178, RZ, 0x7610, R178 ;  /* 0x00007610ffb27816 */ /* 0x001fc600000000b2 */
[----:B------:R0:W-:Y:S01]  /*75a0*/  STS.U16 [R170+UR9+0x12200], R205 ;  /* 0x012200cdaa007988 */ /* 0x0001e20008000409 */
[----:B-1----:R-:W-:-:S03]  /*75b0*/  PRMT R182, RZ, 0x7610, R182 ;  /* 0x00007610ffb67816 */ /* 0x002fc600000000b6 */
[----:B------:R1:W-:Y:S01]  /*75c0*/  STS.U16 [R170+UR9+0x12600], R209 ;  /* 0x012600d1aa007988 */ /* 0x0003e20008000409 */
[----:B------:R-:W-:-:S03]  /*75d0*/  PRMT R184, RZ, 0x7610, R184 ;  /* 0x00007610ffb87816 */ /* 0x000fc600000000b8 */
[----:B------:R-:W-:Y:S01]  /*75e0*/  STS.U16 [R170+UR9+0x12a00], R213 ;  /* 0x012a00d5aa007988 */ /* 0x000fe20008000409 */
[----:B----4-:R-:W-:-:S03]  /*75f0*/  PRMT R186, RZ, 0x7610, R186 ;  /* 0x00007610ffba7816 */ /* 0x010fc600000000ba */
[----:B------:R-:W-:Y:S01]  /*7600*/  STS.U16 [R170+UR9+0x12e00], R217 ;  /* 0x012e00d9aa007988 */ /* 0x000fe20008000409 */
[----:B------:R-:W-:-:S03]  /*7610*/  PRMT R188, RZ, 0x7610, R188 ;  /* 0x00007610ffbc7816 */ /* 0x000fc600000000bc */
[----:B------:R4:W-:Y:S01]  /*7620*/  STS.U16 [R68+UR9+0x12300], R207 ;  /* 0x012300cf44007988 */ /* 0x0009e20008000409 */
[----:B-----5:R-:W-:-:S03]  /*7630*/  PRMT R190, RZ, 0x7610, R190 ;  /* 0x00007610ffbe7816 */ /* 0x020fc600000000be */
[----:B------:R5:W-:Y:S01]  /*7640*/  STS.U16 [R68+UR9+0x12700], R211 ;  /* 0x012700d344007988 */ /* 0x000be20008000409 */
[----:B0-----:R-:W-:-:S03]  /*7650*/  PRMT R205, RZ, 0x7610, R205 ;  /* 0x00007610ffcd7816 */ /* 0x001fc600000000cd */
[----:B------:R0:W-:Y:S01]  /*7660*/  STS.U16 [R68+UR9+0x12b00], R215 ;  /* 0x012b00d744007988 */ /* 0x0001e20008000409 */
[----:B-1----:R-:W-:-:S03]  /*7670*/  PRMT R209, RZ, 0x7610, R209 ;  /* 0x00007610ffd17816 */ /* 0x002fc600000000d1 */
[----:B------:R1:W-:Y:S01]  /*7680*/  STS.U16 [R68+UR9+0x12f00], R219 ;  /* 0x012f00db44007988 */ /* 0x0003e20008000409 */
[----:B----4-:R-:W-:Y:S01]  /*7690*/  PRMT R207, RZ, 0x7610, R207 ;  /* 0x00007610ffcf7816 */ /* 0x010fe200000000cf */
[C---:B------:R-:W-:Y:S01]  /*76a0*/  IMAD.WIDE R58, R169.reuse, 0x2, R58 ;  /* 0x00000002a93a7825 */ /* 0x040fe200078e023a */
[----:B-----5:R-:W-:Y:S01]  /*76b0*/  PRMT R211, RZ, 0x7610, R211 ;  /* 0x00007610ffd37816 */ /* 0x020fe200000000d3 */
[----:B------:R-:W4:Y:S01]  /*76c0*/  @!P2 LDG.E.U16 R186, desc[UR20][R60.64] ;  /* 0x000000143cbaa981 */ /* 0x000f22000c1e1500 */
[----:B------:R-:W-:Y:S01]  /*76d0*/  PRMT R213, RZ, 0x7610, R213 ;  /* 0x00007610ffd57816 */ /* 0x000fe200000000d5 */
[C---:B------:R-:W-:Y:S01]  /*76e0*/  IMAD.WIDE R56, R169.reuse, 0x2, R56 ;  /* 0x00000002a9387825 */ /* 0x040fe200078e0238 */
[----:B0-----:R-:W-:Y:S01]  /*76f0*/  PRMT R215, RZ, 0x7610, R215 ;  /* 0x00007610ffd77816 */ /* 0x001fe200000000d7 */
[----:B------:R0:W-:Y:S01]  /*7700*/  STS.U16 [R29+UR9+0x8000], R192 ;  /* 0x008000c01d007988 */ /* 0x0001e20008000409 */
[----:B------:R-:W-:Y:S01]  /*7710*/  PRMT R217, RZ, 0x7610, R217 ;  /* 0x00007610ffd97816 */ /* 0x000fe200000000d9 */
[C---:B------:R-:W-:Y:S01]  /*7720*/  IMAD.WIDE R54, R169.reuse, 0x2, R54 ;  /* 0x00000002a9367825 */ /* 0x040fe200078e0236 */
[----:B-1----:R-:W-:Y:S01]  /*7730*/  PRMT R219, RZ, 0x7610, R219 ;  /* 0x00007610ffdb7816 */ /* 0x002fe200000000db */
[----:B------:R1:W-:Y:S02]  /*7740*/  STS.U16 [R29+UR9+0x8200], R194 ;  /* 0x008200c21d007988 */ /* 0x0003e40008000409 */
[----:B------:R-:W-:-:S02]  /*7750*/  IMAD.WIDE R52, R169, 0x2, R52 ;  /* 0x00000002a9347825 */ /* 0x000fc400078e0234 */
[----:B------:R5:W-:Y:S01]  /*7760*/  STS.U16 [R29+UR9+0x8400], R196 ;  /* 0x008400c41d007988 */ /* 0x000be20008000409 */
[----:B0-----:R-:W-:-:S03]  /*7770*/  PRMT R192, RZ, 0x7610, R192 ;  /* 0x00007610ffc07816 */ /* 0x001fc600000000c0 */
[----:B------:R0:W-:Y:S01]  /*7780*/  STS.U16 [R29+UR9+0x8600], R198 ;  /* 0x008600c61d007988 */ /* 0x0001e20008000409 */
[C---:B------:R-:W-:Y:S01]  /*7790*/  IMAD.WIDE R50, R169.reuse, 0x2, R50 ;  /* 0x00000002a9327825 */ /* 0x040fe200078e0232 */
[----:B-1----:R-:W-:Y:S02]  /*77a0*/  PRMT R194, RZ, 0x7610, R194 ;  /* 0x00007610ffc27816 */ /* 0x002fe400000000c2 */
[----:B------:R1:W-:Y:S01]  /*77b0*/  STS.U16 [R29+UR9+0x8800], R200 ;  /* 0x008800c81d007988 */ /* 0x0003e20008000409 */
[----:B------:R-:W-:Y:S01]  /*77c0*/  IMAD.WIDE R166, R169, 0x2, R166 ;  /* 0x00000002a9a67825 */ /* 0x000fe200078e02a6 */
[----:B-----5:R-:W-:Y:S02]  /*77d0*/  PRMT R196, RZ, 0x7610, R196 ;  /* 0x00007610ffc47816 */ /* 0x020fe400000000c4 */
[----:B------:R5:W-:Y:S01]  /*77e0*/  STS.U16 [R29+UR9+0x8a00], R202 ;  /* 0x008a00ca1d007988 */ /* 0x000be20008000409 */
[----:B0-----:R-:W-:-:S03]  /*77f0*/  PRMT R198, RZ, 0x7610, R198 ;  /* 0x00007610ffc67816 */ /* 0x001fc600000000c6 */
[----:B------:R-:W4:Y:S01]  /*7800*/  @!P2 LDG.E.U16 R176, desc[UR20][R50.64] ;  /* 0x0000001432b0a981 */ /* 0x000f22000c1e1500 */
[----:B-1----:R-:W-:-:S03]  /*7810*/  PRMT R200, RZ, 0x7610, R200 ;  /* 0x00007610ffc87816 */ /* 0x002fc600000000c8 */
[----:B------:R-:W4:Y:S01]  /*7820*/  @!P2 LDG.E.U16 R178, desc[UR20][R52.64] ;  /* 0x0000001434b2a981 */ /* 0x000f22000c1e1500 */
[----:B-----5:R-:W-:-:S03]  /*7830*/  PRMT R202, RZ, 0x7610, R202 ;  /* 0x00007610ffca7816 */ /* 0x020fc600000000ca */
[----:B------:R-:W5:Y:S04]  /*7840*/  @!P2 LDG.E.U16 R180, desc[UR20][R54.64] ;  /* 0x0000001436b4a981 */ /* 0x000f68000c1e1500 */
        /* <DEDUP_REMOVED lines=19> */
[----:B------:R0:W-:Y:S04]  /*7980*/  STS.U16 [R29+UR9+0xd200], R246 ;  /* 0x00d200f61d007988 */ /* 0x0001e80008000409 */
        /* <DEDUP_REMOVED lines=21> */
[----:B--2---:R0:W-:Y:S04]  /*7ae0*/  STS.U16 [R29+UR9+0xa800], R204 ;  /* 0x00a800cc1d007988 */ /* 0x0041e80008000409 */
        /* <DEDUP_REMOVED lines=10> */
[----:B---3--:R0:W-:Y:S04]  /*7b90*/  STS.U16 [R29+UR9+0xfa00], R241 ;  /* 0x00fa00f11d007988 */ /* 0x0081e80008000409 */
[----:B------:R0:W-:Y:S01]  /*7ba0*/  STS.U16 [R29+UR9+0xfc00], R243 ;  /* 0x00fc00f31d007988 */ /* 0x0001e20008000409 */
[----:B------:R-:W-:-:S04]  /*7bb0*/  ULEA UR11, UR5, UR9, 0x3 ;  /* 0x00000009050b7291 */ /* 0x000fc8000f8e18ff */
[----:B------:R-:W-:Y:S01]  /*7bc0*/  UIADD3 UR11, UPT, UPT, UR11, 0x14000, URZ ;  /* 0x000140000b0b7890 */ /* 0x000fe2000fffe0ff */
[----:B----4-:R0:W-:Y:S04]  /*7bd0*/  STS.U16 [R29+UR9+0x9600], R186 ;  /* 0x009600ba1d007988 */ /* 0x0101e80008000409 */
[----:B------:R0:W-:Y:S04]  /*7be0*/  STS.U16 [R29+UR9+0x8c00], R176 ;  /* 0x008c00b01d007988 */ /* 0x0001e80008000409 */
[----:B------:R0:W-:Y:S04]  /*7bf0*/  STS.U16 [R29+UR9+0x8e00], R178 ;  /* 0x008e00b21d007988 */ /* 0x0001e80008000409 */
[----:B-----5:R0:W-:Y:S04]  /*7c00*/  STS.U16 [R29+UR9+0x9000], R180 ;  /* 0x009000b41d007988 */ /* 0x0201e80008000409 */
        /* <DEDUP_REMOVED lines=18> */
[----:B------:R0:W-:Y:S01]  /*7d30*/  STS.U16 [R29+UR9+0xfe00], R245 ;  /* 0x00fe00f51d007988 */ /* 0x0001e20008000409 */
[----:B------:R1:W-:Y:S06]  /*7d40*/  MEMBAR.ALL.CTA ;  /* 0x0000000000007992 */ /* 0x0003ec0000008000 */
[----:B-1----:R-:W1:Y:S02]  /*7d50*/  FENCE.VIEW.ASYNC.S ;  /* 0x00000000000073c6 */ /* 0x002e640000000000 */
[----:B-1----:R-:W-:Y:S06]  /*7d60*/  BAR.SYNC.DEFER_BLOCKING 0x0 ;  /* 0x0000000000007b1d */ /* 0x002fec0000010000 */
[----:B------:R-:W-:Y:S05]  /*7d70*/  @P0 BRA `(.L_x_9) ;  /* 0x0000000000500947 */ /* 0x000fea0003800000 */
[----:B------:R-:W-:Y:S02]  /*7d80*/  UIADD3 UR30, UPT, UPT, UR8, 0x100, URZ ;  /* 0x00000100081e7890 */ /* 0x000fe4000fffe0ff */
[----:B------:R-:W-:Y:S01]  /*7d90*/  UIADD3 UR31, UPT, UPT, UR8, 0x100, URZ ;  /* 0x00000100081f7890 */ /* 0x000fe2000fffe0ff */
        /* <DEDUP_REMOVED lines=8> */
[----:B------:R-:W-:Y:S01]  /*7e20*/  UMOV UR7, URZ ;  /* 0x000000ff00077c82 */ /* 0x000fe20008000000 */
[----:B------:R1:W-:Y:S01]  /*7e30*/  UTCHMMA gdesc[UR14], gdesc[UR12], tmem[UR8], tmem[UR18], idesc[UR19], UPT ;  /* 0x00ff120c0e0075ea */ /* 0x0003e2000b800008 */
[----:B------:R-:W-:Y:S01]  /*7e40*/  UMOV UR34, 0x0 ;  /* 0x0000000000227882 */ /* 0x000fe20000000000 */
[----:B------:R-:W-:Y:S01]  /*7e50*/  UMOV UR35, 0x8408490 ;  /* 0x0840849000237882 */ /* 0x000fe20000000000 */
[----:B------:R1:W-:Y:S01]  /*7e60*/  UTCHMMA gdesc[UR16], gdesc[UR22], tmem[UR8], tmem[UR28], idesc[UR29], UPT ;  /* 0x00ff1c16100075ea */ /* 0x0003e2000b800008 */
[----:B------:R-:W-:Y:S01]  /*7e70*/  UMOV UR6, UR6 ;  /* 0x0000000600067c82 */ /* 0x000fe20008000000 */
[----:B------:R1:W-:Y:S01]  /*7e80*/  UTCHMMA gdesc[UR14], gdesc[UR24], tmem[UR30], tmem[UR32], idesc[UR33], UPT ;  /* 0x00ff20180e0075ea */ /* 0x0003e2000b80001e */
[----:B------:R1:W-:Y:S01]  /*7e90*/  UTCHMMA gdesc[UR16], gdesc[UR26], tmem[UR31], tmem[UR34], idesc[UR35], UPT ;  /* 0x00ff221a100075ea */ /* 0x0003e2000b80001f */
[----:B------:R1:W-:Y:S01]  /*7ea0*/  UTCBAR [UR6], URZ ;  /* 0x000000ff060073e9 */ /* 0x0003e200080000ff */
[----:B------:R-:W-:Y:S01]  /*7eb0*/  NOP ;  /* 0x0000000000007918 */ /* 0x000fe20000000000 */
.L_x_9:
[----:B------:R-:W-:Y:S01]  /*7ec0*/  UIADD3 UR5, UPT, UPT, UR5, 0x1, URZ ;  /* 0x0000000105057890 */ /* 0x000fe2000fffe0ff */
[----:B------:R-:W-:Y:S02]  /*7ed0*/  VIADD R168, R168, 0xffffffff ;  /* 0xffffffffa8a87836 */ /* 0x000fe40000000000 */
[----:B------:R-:W-:Y:S01]  /*7ee0*/  VIADD R28, R28, 0xffffffe0 ;  /* 0xffffffe01c1c7836 */ /* 0x000fe20000000000 */
[----:B------:R-:W-:Y:S02]  /*7ef0*/  UISETP.GT.AND UP1, UPT, UR5, 0x1, UPT ;  /* 0x000000010500788c */ /* 0x000fe4000bf24270 */
[----:B------:R-:W-:Y:S02]  /*7f00*/  ISETP.NE.U32.AND P2, PT, R168, RZ, PT ;  /* 0x000000ffa800720c */ /* 0x000fe40003f45070 */
[----:B-1----:R-:W-:Y:S02]  /*7f10*/  USEL UR6, URZ, 0x1, !UP1 ;  /* 0x00000001ff067887 */ /* 0x002fe4000c800000 */
[----:B------:R-:W-:-:S02]  /*7f20*/  USEL UR5, UR5, URZ, !UP1 ;  /* 0x000000ff05057287 */ /* 0x000fc4000c800000 */
[----:B------:R-:W-:-:S03]  /*7f30*/  ULOP3.LUT UR7, UR4, UR6, URZ, 0x3c, !UPT ;  /* 0x0000000604077292 */ /* 0x000fc6000f8e3cff */
[----:B------:R-:W-:-:S04]  /*7f40*/  UMOV UR6, UR4 ;  /* 0x0000000400067c82 */ /* 0x000fc80008000000 */
[----:B------:R-:W-:Y:S01]  /*7f50*/  UMOV UR4, UR7 ;  /* 0x0000000700047c82 */ /* 0x000fe20008000000 */
[----:B------:R-:W-:Y:S05]  /*7f60*/  @P2 BRA `(.L_x_10) ;  /* 0xffffffe800142947 */ /* 0x000fea000383ffff */
.L_x_7:
[----:B------:R-:W-:-:S13]  /*7f70*/  ISETP.GE.AND P0, PT, R172, 0x20, PT ;  /* 0x00000020ac00780c */ /* 0x000fda0003f06270 */
[----:B------:R-:W-:Y:S05]  /*7f80*/  @!P0 BRA `(.L_x_11) ;  /* 0x0000000000108947 */ /* 0x000fea0003800000 */
[----:B------:R-:W-:-:S06]  /*7f90*/  USHF.L.U32 UR6, UR6, 0x1f, URZ ;  /* 0x0000001f06067899 */ /* 0x000fcc00080006ff */
[----:B------:R-:W-:-:S04]  /*7fa0*/  IMAD.U32 R3, RZ, RZ, UR6 ;  /* 0x00000006ff037e24 */ /* 0x000fc8000f8e00ff */
[----:B------:R-:W1:Y:S02]  /*7fb0*/  SYNCS.PHASECHK.TRANS64.TRYWAIT P0, [UR11], R3 ;  /* 0x00000003ff0075a7 */ /* 0x000e64000800110b */
[----:B-1----:R-:W-:Y:S05]  /*7fc0*/  @!P0 BRA `(.L_x_12) ;  /* 0x0000008800888947 */ /* 0x002fea0003800000 */
.L_x_11:
[----:B------:R-:W-:Y:S01]  /*7fd0*/  BAR.SYNC.DEFER_BLOCKING 0x0 ;  /* 0x0000000000007b1d */ /* 0x000fe20000010000 */
[C---:B0-----:R-:W-:Y:S02]  /*7fe0*/  LOP3.LUT R222, R2.reuse, 0x80, RZ, 0xc0, !PT ;  /* 0x0000008002de7812 */ /* 0x041fe400078ec0ff */
[----:B------:R-:W-:Y:S02]  /*7ff0*/  LOP3.LUT R71, R2, 0x7f, RZ, 0xc0, !PT ;  /* 0x0000007f02477812 */ /* 0x000fe400078ec0ff */
[----:B------:R-:W-:Y:S01]  /*8000*/  LEA R222, R222, UR9, 0x5 ;  /* 0x00000009dede7c11 */ /* 0x000fe2000f8e28ff */
[----:B------:R-:W0:Y:S01]  /*8010*/  LDCU.128 UR12, c[0x0][0x390] ;  /* 0x00007200ff0c77ac */ /* 0x000e220008000c00 */
[C---:B------:R-:W-:Y:S02]  /*8020*/  LOP3.LUT R220, R0.reuse, R69, RZ, 0xfc, !PT ;  /* 0x0000004500dc7212 */ /* 0x040fe400078efcff */
[C-C-:B------:R-:W-:Y:S01]  /*8030*/  LOP3.LUT R219, R0.reuse, 0x1e, R69.reuse, 0xfe, !PT ;  /* 0x0000001e00db7812 */ /* 0x140fe200078efe45 */
[----:B------:R-:W-:Y:S01]  /*8040*/  IMAD R222, R71, 0x10, R222 ;  /* 0x0000001047de7824 */ /* 0x000fe200078e02de */
[C-C-:B------:R-:W-:Y:S01]  /*8050*/  LOP3.LUT R218, R0.reuse, 0x1c, R69.reuse, 0xfe, !PT ;  /* 0x0000001c00da7812 */ /* 0x140fe200078efe45 */
[----:B------:R-:W1:Y:S01]  /*8060*/  LDCU UR4, c[0x0][0x3b4] ;  /* 0x00007680ff0477ac */ /* 0x000e620008000800 */
[----:B------:R-:W-:-:S02]  /*8070*/  LOP3.LUT R217, R0, 0x1a, R69, 0xfe, !PT ;  /* 0x0000001a00d97812 */ /* 0x000fc400078efe45 */
[C-C-:B------:R-:W-:Y:S01]  /*8080*/  LOP3.LUT R216, R0.reuse, 0x18, R69.reuse, 0xfe, !PT ;  /* 0x0000001800d87812 */ /* 0x140fe200078efe45 */
[----:B------:R-:W2:Y:S01]  /*8090*/  LDCU UR5, c[0x0][0x39c] ;  /* 0x00007380ff0577ac */ /* 0x000ea20008000800 */
[C-C-:B------:R-:W-:Y:S02]  /*80a0*/  LOP3.LUT R215, R0.reuse, 0x16, R69.reuse, 0xfe, !PT ;  /* 0x0000001600d77812 */ /* 0x140fe400078efe45 */
[C-C-:B------:R-:W-:Y:S01]  /*80b0*/  LOP3.LUT R214, R0.reuse, 0x14, R69.reuse, 0xfe, !PT ;  /* 0x0000001400d67812 */ /* 0x140fe200078efe45 */
[----:B------:R-:W3:Y:S01]  /*80c0*/  LDCU UR6, c[0x0][0x39c] ;  /* 0x00007380ff0677ac */ /* 0x000ee20008000800 */
[C-C-:B------:R-:W-:Y:S02]  /*80d0*/  LOP3.LUT R213, R0.reuse, 0x12, R69.reuse, 0xfe, !PT ;  /* 0x0000001200d57812 */ /* 0x140fe400078efe45 */
[C-C-:B------:R-:W-:Y:S01]  /*80e0*/  LOP3.LUT R212, R0.reuse, 0x10, R69.reuse, 0xfe, !PT ;  /* 0x0000001000d47812 */ /* 0x140fe200078efe45 */
[----:B------:R-:W4:Y:S02]  /*80f0*/  @!P1 SYNCS.CCTL.IV [UR9+0x14000] ;  /* 0x01400000ff0099b1 */ /* 0x000f240008000009 */
[----:B----4-:R-:W-:Y:S01]  /*8100*/  BAR.SYNC.DEFER_BLOCKING 0x0 ;  /* 0x0000000000007b1d */ /* 0x010fe20000010000 */
[----:B------:R-:W-:-:S02]  /*8110*/  LOP3.LUT R199, R0, 0xe, R69, 0xfe, !PT ;  /* 0x0000000e00c77812 */ /* 0x000fc400078efe45 */
[C-C-:B------:R-:W-:Y:S02]  /*8120*/  LOP3.LUT R198, R0.reuse, 0xc, R69.reuse, 0xfe, !PT ;  /* 0x0000000c00c67812 */ /* 0x140fe400078efe45 */
[C-C-:B------:R-:W-:Y:S01]  /*8130*/  LOP3.LUT R197, R0.reuse, 0xa, R69.reuse, 0xfe, !PT ;  /* 0x0000000a00c57812 */ /* 0x140fe200078efe45 */
[----:B------:R-:W4:Y:S01]  /*8140*/  LDCU UR7, c[0x0][0x39c] ;  /* 0x00007380ff0777ac */ /* 0x000f220008000800 */
[C-C-:B------:R-:W-:Y:S01]  /*8150*/  LOP3.LUT R196, R0.reuse, 0x8, R69.reuse, 0xfe, !PT ;  /* 0x0000000800c47812 */ /* 0x140fe200078efe45 */
[----:B------:R-:W5:Y:S01]  /*8160*/  LDTM.x64 R4, tmem[UR10] ;  /* 0x0000000a000479ee */ /* 0x000f620008340000 */
[----:B------:R-:W5:Y:S01]  /*8170*/  LDTM.x64 R100, tmem[UR10+0x40] ;  /* 0x0000400a006479ee */ /* 0x000f620008340000 */
[C-C-:B------:R-:W-:Y:S02]  /*8180*/  LOP3.LUT R3, R0.reuse, 0x6, R69.reuse, 0xfe, !PT ;  /* 0x0000000600037812 */ /* 0x140fe400078efe45 */
[C-C-:B------:R-:W-:Y:S02]  /*8190*/  LOP3.LUT R2, R0.reuse, 0x4, R69.reuse, 0xfe, !PT ;  /* 0x0000000400027812 */ /* 0x140fe400078efe45 */
[----:B------:R-:W-:-:S02]  /*81a0*/  LOP3.LUT R0, R0, 0x2, R69, 0xfe, !PT ;  /* 0x0000000200007812 */ /* 0x000fc400078efe45 */
[----:B------:R-:W-:Y:S02]  /*81b0*/  LEA R223, R223, UR9, 0x4 ;  /* 0x00000009dfdf7c11 */ /* 0x000fe4000f8e20ff */
[C---:B0-----:R-:W-:Y:S01]  /*81c0*/  ISETP.GE.AND P0, PT, R221.reuse, UR14, PT ;  /* 0x0000000edd007c0c */ /* 0x041fe2000bf06270 */
[----:B-1----:R-:W-:Y:S01]  /*81d0*/  IMAD R221, R221, UR4, RZ ;  /* 0x00000004dddd7c24 */ /* 0x002fe2000f8e02ff */
[----:B------:R-:W0:Y:S02]  /*81e0*/  LDCU UR4, c[0x0][0x39c] ;  /* 0x00007380ff0477ac */ /* 0x000e240008000800 */
[----:B--2---:R-:W-:Y:S01]  /*81f0*/  ISETP.LT.AND P3, PT, R0, UR5, !P0 ;  /* 0x0000000500007c0c */ /* 0x004fe2000c761270 */
[----:B------:R-:W1:Y:S01]  /*8200*/  @!P1 SYNCS.CCTL.IV [UR9+0x14008] ;  /* 0x01400800ff0099b1 */ /* 0x000e620008000009 */
[----:B---3--:R-:W-:Y:S01]  /*8210*/  ISETP.LT.AND P4, PT, R2, UR6, !P0 ;  /* 0x0000000602007c0c */ /* 0x008fe2000c781270 */
[----:B------:R-:W2:Y:S01]  /*8220*/  LDCU UR5, c[0x0][0x39c] ;  /* 0x00007380ff0577ac */ /* 0x000ea20008000800 */
[----:B----4-:R-:W-:Y:S01]  /*8230*/  ISETP.LT.AND P2, PT, R3, UR7, !P0 ;  /* 0x0000000703007c0c */ /* 0x010fe2000c741270 */
[----:B------:R-:W3:Y:S01]  /*8240*/  LDCU UR6, c[0x0][0x39c] ;  /* 0x00007380ff0677ac */ /* 0x000ee20008000800 */
[----:B-----5:R-:W-:-:S02]  /*8250*/  F2FP.BF16.F32.PACK_AB R188, R54, R52 ;  /* 0x0000003436bc723e */ /* 0x020fc400000010ff */
[----:B------:R-:W-:Y:S01]  /*8260*/  F2FP.BF16.F32.PACK_AB R192, R55, R53 ;  /* 0x0000003537c0723e */ /* 0x000fe200000010ff */
[----:B------:R-:W4:Y:S01]  /*8270*/  LDCU UR7, c[0x0][0x39c] ;  /* 0x00007380ff0777ac */ /* 0x000f220008000800 */
[----:B------:R-:W-:Y:S02]  /*8280*/  F2FP.BF16.F32.PACK_AB R189, R58, R56 ;  /* 0x000000383abd723e */ /* 0x000fe400000010ff */
[----:B------:R-:W-:Y:S01]  /*8290*/  F2FP.BF16.F32.PACK_AB R193, R59, R57 ;  /* 0x000000393bc1723e */ /* 0x000fe200000010ff */
[----:B------:R-:W5:Y:S01]  /*82a0*/  LDCU UR9, c[0x0][0x39c] ;  /* 0x00007380ff0977ac */ /* 0x000f620008000800 */
[----:B------:R-:W-:Y:S02]  /*82b0*/  F2FP.BF16.F32.PACK_AB R190, R62, R60 ;  /* 0x0000003c3ebe723e */ /* 0x000fe400000010ff */
[----:B------:R-:W-:Y:S02]  /*82c0*/  F2FP.BF16.F32.PACK_AB R194, R63, R61 ;  /* 0x0000003d3fc2723e */ /* 0x000fe400000010ff */
[----:B------:R-:W-:-:S02]  /*82d0*/  F2FP.BF16.F32.PACK_AB R191, R66, R64 ;  /* 0x0000004042bf723e */ /* 0x000fc400000010ff */
[----:B------:R-:W-:Y:S02]  /*82e0*/  F2FP.BF16.F32.PACK_AB R195, R67, R65 ;  /* 0x0000004143c3723e */ /* 0x000fe400000010ff */
[----:B------:R-:W-:Y:S02]  /*82f0*/  F2FP.BF16.F32.PACK_AB R200, R102, R100 ;  /* 0x0000006466c8723e */ /* 0x000fe400000010ff */
[----:B------:R-:W-:Y:S02]  /*8300*/  F2FP.BF16.F32.PACK_AB R204, R103, R101 ;  /* 0x0000006567cc723e */ /* 0x000fe400000010ff */
[----:B------:R-:W-:Y:S02]  /*8310*/  F2FP.BF16.F32.PACK_AB R201, R106, R104 ;  /* 0x000000686ac9723e */ /* 0x000fe400000010ff */
[----:B------:R-:W-:Y:S02]  /*8320*/  F2FP.BF16.F32.PACK_AB R205, R107, R105 ;  /* 0x000000696bcd723e */ /* 0x000fe400000010ff */
[----:B------:R-:W-:-:S02]  /*8330*/  F2FP.BF16.F32.PACK_AB R202, R110, R108 ;  /* 0x0000006c6eca723e */ /* 0x000fc400000010ff */
[----:B------:R-:W-:Y:S02]  /*8340*/  F2FP.BF16.F32.PACK_AB R206, R111, R109 ;  /* 0x0000006d6fce723e */ /* 0x000fe400000010ff */
[----:B------:R-:W-:Y:S02]  /*8350*/  F2FP.BF16.F32.PACK_AB R203, R114, R112 ;  /* 0x0000007072cb723e */ /* 0x000fe400000010ff */
[----:B------:R-:W-:Y:S02]  /*8360*/  F2FP.BF16.F32.PACK_AB R207, R115, R113 ;  /* 0x0000007173cf723e */ /* 0x000fe400000010ff */
[----:B------:R-:W0:Y:S01]  /*8370*/  LDTM.x64 R52, tmem[UR10+0x80] ;  /* 0x0000800a003479ee */ /* 0x000e220008340000 */
        /* <DEDUP_REMOVED lines=32> */
[----:B0-----:R-:W-:-:S02]  /*8580*/  F2FP.BF16.F32.PACK_AB R128, R54, R52 ;  /* 0x000000343680723e */ /* 0x001fc400000010ff */
[----:B------:R-:W-:Y:S02]  /*8590*/  F2FP.BF16.F32.PACK_AB R136, R55, R53 ;  /* 0x000000353788723e */ /* 0x000fe400000010ff */
[----:B------:R-:W-:Y:S02]  /*85a0*/  F2FP.BF16.F32.PACK_AB R129, R58, R56 ;  /* 0x000000383a81723e */ /* 0x000fe400000010ff */
[----:B------:R-:W-:Y:S02]  /*85b0*/  F2FP.BF16.F32.PACK_AB R137, R59, R57 ;  /* 0x000000393b89723e */ /* 0x000fe400000010ff */
[----:B------:R-:W-:Y:S02]  /*85c0*/  F2FP.BF16.F32.PACK_AB R130, R62, R60 ;  /* 0x0000003c3e82723e */ /* 0x000fe400000010ff */
[----:B------:R-:W-:Y:S02]  /*85d0*/  F2FP.BF16.F32.PACK_AB R138, R63, R61 ;  /* 0x0000003d3f8a723e */ /* 0x000fe400000010ff */
[----:B------:R-:W-:-:S02]  /*85e0*/  F2FP.BF16.F32.PACK_AB R131, R66, R64 ;  /* 0x000000404283723e */ /* 0x000fc400000010ff */
[----:B------:R-:W-:Y:S02]  /*85f0*/  F2FP.BF16.F32.PACK_AB R139, R67, R65 ;  /* 0x00000041438b723e */ /* 0x000fe400000010ff */
[----:B------:R-:W0:Y:S01]  /*8600*/  LDTM.x64 R4, tmem[UR10+0xc0] ;  /* 0x0000c00a000479ee */ /* 0x000e220008340000 */
[----:B------:R-:W-:Y:S01]  /*8610*/  NOP ;  /* 0x0000000000007918 */ /* 0x000fe20000000000 */
[----:B-1----:R-:W-:Y:S01]  /*8620*/  STS.128 [R222], R168 ;  /* 0x000000a8de007388 */ /* 0x002fe20000000c00 */
[----:B------:R-:W-:Y:S01]  /*8630*/  F2FP.BF16.F32.PACK_AB R122, R143, R141 ;  /* 0x0000008d8f7a723e */ /* 0x000fe200000010ff */
[----:B------:R-:W1:Y:S01]  /*8640*/  LDCU UR10, c[0x0][0x39c] ;  /* 0x00007380ff0a77ac */ /* 0x000e620008000800 */
[----:B------:R-:W-:Y:S01]  /*8650*/  F2FP.BF16.F32.PACK_AB R143, R83, R81 ;  /* 0x00000051538f723e */ /* 0x000fe200000010ff */
[----:B------:R-:W-:Y:S01]  /*8660*/  STS.128 [R222+0x800], R164 ;  /* 0x000800a4de007388 */ /* 0x000fe20000000c00 */
[----:B------:R-:W-:Y:S02]  /*8670*/  F2FP.BF16.F32.PACK_AB R132, R134, R132 ;  /* 0x000000848684723e */ /* 0x000fe400000010ff */
[----:B------:R-:W-:Y:S01]  /*8680*/  F2FP.BF16.F32.PACK_AB R134, R142, R140 ;  /* 0x0000008c8e86723e */ /* 0x000fe200000010ff */
[----:B0-----:R-:W-:Y:S01]  /*8690*/  BAR.SYNC.DEFER_BLOCKING 0x0 ;  /* 0x0000000000007b1d */ /* 0x001fe20000010000 */
        /* <DEDUP_REMOVED lines=15> */
[----:B------:R-:W-:Y:S01]  /*8790*/  F2FP.BF16.F32.PACK_AB R55, R66, R64 ;  /* 0x000000404237723e */ /* 0x000fe200000010ff */
[----:B------:R-:W-:Y:S01]  /*87a0*/  LDS.128 R60, [R223+0x1000] ;  /* 0x00100000df3c7984 */ /* 0x000fe20000000c00 */
[----:B------:R-:W-:Y:S02]  /*87b0*/  F2FP.BF16.F32.PACK_AB R47, R67, R65 ;  /* 0x00000041432f723e */ /* 0x000fe400000010ff */
[----:B------:R-:W-:Y:S01]  /*87c0*/  F2FP.BF16.F32.PACK_AB R87, R98, R96 ;  /* 0x000000606257723e */ /* 0x000fe200000010ff */
[----:B------:R-:W0:Y:S01]  /*87d0*/  LDS.128 R64, [R223] ;  /* 0x00000000df407984 */ /* 0x000e220000000c00 */
[----:B------:R-:W-:-:S02]  /*87e0*/  F2FP.BF16.F32.PACK_AB R75, R99, R97 ;  /* 0x00000061634b723e */ /* 0x000fc400000010ff */
[----:B------:R-:W-:Y:S01]  /*87f0*/  F2FP.BF16.F32.PACK_AB R68, R70, R68 ;  /* 0x000000444644723e */ /* 0x000fe200000010ff */
[----:B------:R-:W-:Y:S01]  /*8800*/  BAR.SYNC.DEFER_BLOCKING 0x0 ;  /* 0x0000000000007b1d */ /* 0x000fe20000010000 */
        /* <DEDUP_REMOVED lines=11> */
[----:B------:R-:W-:Y:S01]  /*88c0*/  F2FP.BF16.F32.PACK_AB R79, R115, R113 ;  /* 0x00000071734f723e */ /* 0x000fe200000010ff */
[----:B------:R-:W-:Y:S01]  /*88d0*/  STS.128 [R222], R176 ;  /* 0x000000b0de007388 */ /* 0x000fe20000000c00 */
[----:B------:R-:W-:Y:S02]  /*88e0*/  F2FP.BF16.F32.PACK_AB R116, R118, R116 ;  /* 0x000000747674723e */ /* 0x000fe400000010ff */
[----:B------:R-:W-:Y:S01]  /*88f0*/  F2FP.BF16.F32.PACK_AB R118, R126, R124 ;  /* 0x0000007c7e76723e */ /* 0x000fe200000010ff */
[----:B------:R0:W-:Y:S01]  /*8900*/  STS.128 [R222+0x800], R172 ;  /* 0x000800acde007388 */ /* 0x0001e20000000c00 */
[----:B------:R-:W-:Y:S02]  /*8910*/  F2FP.BF16.F32.PACK_AB R210, R127, R125 ;  /* 0x0000007d7fd2723e */ /* 0x000fe400000010ff */
[----:B------:R-:W-:Y:S01]  /*8920*/  F2FP.BF16.F32.PACK_AB R148, R150, R148 ;  /* 0x000000949694723e */ /* 0x000fe200000010ff */
[----:B------:R-:W-:Y:S01]  /*8930*/  BAR.SYNC.DEFER_BLOCKING 0x0 ;  /* 0x0000000000007b1d */ /* 0x000fe20000010000 */
[----:B------:R-:W-:-:S02]  /*8940*/  F2FP.BF16.F32.PACK_AB R124, R151, R149 ;  /* 0x00000095977c723e */ /* 0x000fc400000010ff */
[----:B------:R-:W-:Y:S02]  /*8950*/  F2FP.BF16.F32.PACK_AB R149, R154, R152 ;  /* 0x000000989a95723e */ /* 0x000fe400000010ff */
[----:B------:R-:W-:Y:S02]  /*8960*/  F2FP.BF16.F32.PACK_AB R125, R155, R153 ;  /* 0x000000999b7d723e */ /* 0x000fe400000010ff */
[----:B------:R-:W-:Y:S02]  /*8970*/  F2FP.BF16.F32.PACK_AB R150, R158, R156 ;  /* 0x0000009c9e96723e */ /* 0x000fe400000010ff */
[----:B------:R-:W-:Y:S02]  /*8980*/  F2FP.BF16.F32.PACK_AB R126, R159, R157 ;  /* 0x0000009d9f7e723e */ /* 0x000fe400000010ff */
[----:B------:R-:W-:Y:S02]  /*8990*/  F2FP.BF16.F32.PACK_AB R85, R90, R88 ;  /* 0x000000585a55723e */ /* 0x000fe400000010ff */
[----:B------:R-:W-:-:S02]  /*89a0*/  F2FP.BF16.F32.PACK_AB R88, R7, R5 ;  /* 0x000000050758723e */ /* 0x000fc400000010ff */
[----:B------:R-:W0:Y:S01]  /*89b0*/  LDC R5, c[0x0][0x3b8] ;  /* 0x0000ee00ff057b82 */ /* 0x000e220000000800 */
[----:B------:R-:W-:Y:S02]  /*89c0*/  F2FP.BF16.F32.PACK_AB R127, R163, R161 ;  /* 0x000000a1a37f723e */ /* 0x000fe400000010ff */
[----:B------:R-:W-:Y:S02]  /*89d0*/  F2FP.BF16.F32.PACK_AB R90, R15, R13 ;  /* 0x0000000d0f5a723e */ /* 0x000fe400000010ff */
[----:B------:R-:W-:Y:S02]  /*89e0*/  F2FP.BF16.F32.PACK_AB R71, R82, R80 ;  /* 0x000000505247723e */ /* 0x000fe400000010ff */
[----:B------:R-:W-:Y:S01]  /*89f0*/  F2FP.BF16.F32.PACK_AB R82, R14, R12 ;  /* 0x0000000c0e52723e */ /* 0x000fe200000010ff */
[----:B------:R-:W0:Y:S01]  /*8a00*/  LDS.128 R96, [R223] ;  /* 0x00000000df607984 */ /* 0x000e220000000c00 */
[----:B------:R-:W-:Y:S02]  /*8a10*/  F2FP.BF16.F32.PACK_AB R151, R162, R160 ;  /* 0x000000a0a297723e */ /* 0x000fe400000010ff */
[----:B------:R-:W-:Y:S01]  /*8a20*/  F2FP.BF16.F32.PACK_AB R73, R91, R89 ;  /* 0x000000595b49723e */ /* 0x000fe200000010ff */
[----:B------:R-:W-:Y:S01]  /*8a30*/  LDS.128 R92, [R223+0x1000] ;  /* 0x00100000df5c7984 */ /* 0x000fe20000000c00 */
[----:B------:R-:W-:-:S02]  /*8a40*/  F2FP.BF16.F32.PACK_AB R80, R6, R4 ;  /* 0x000000040650723e */ /* 0x000fc400000010ff */
[----:B------:R-:W-:Y:S01]  /*8a50*/  F2FP.BF16.F32.PACK_AB R81, R10, R8 ;  /* 0x000000080a51723e */ /* 0x000fe200000010ff */
[----:B------:R-:W-:Y:S01]  /*8a60*/  BAR.SYNC.DEFER_BLOCKING 0x0 ;  /* 0x0000000000007b1d */ /* 0x000fe20000010000 */
[----:B------:R-:W-:Y:S02]  /*8a70*/  F2FP.BF16.F32.PACK_AB R89, R11, R9 ;  /* 0x000000090b59723e */ /* 0x000fe400000010ff */
[----:B------:R-:W-:Y:S02]  /*8a80*/  F2FP.BF16.F32.PACK_AB R8, R23, R21 ;  /* 0x000000151708723e */ /* 0x000fe400000010ff */
[----:B------:R-:W-:Y:S01]  /*8a90*/  F2FP.BF16.F32.PACK_AB R21, R26, R24 ;  /* 0x000000181a15723e */ /* 0x000fe200000010ff */
[-C--:B0-----:R-:W-:Y:S01]  /*8aa0*/  IMAD R7, R0, R5.reuse, RZ ;  /* 0x0000000500077224 */ /* 0x081fe200078e02ff */
[----:B------:R-:W-:Y:S01]  /*8ab0*/  LEA R0, P5, R221, UR12, 0x1 ;  /* 0x0000000cdd007c11 */ /* 0x000fe2000f8a08ff */
[----:B------:R-:W-:Y:S01]  /*8ac0*/  IMAD R161, R220, R5, RZ ;  /* 0x00000005dca17224 */ /* 0x000fe200078e02ff */
[----:B------:R-:W-:Y:S01]  /*8ad0*/  F2FP.BF16.F32.PACK_AB R9, R27, R25 ;  /* 0x000000191b09723e */ /* 0x000fe200000010ff */
[-C--:B------:R-:W-:Y:S01]  /*8ae0*/  IMAD R13, R2, R5.reuse, RZ ;  /* 0x00000005020d7224 */ /* 0x080fe200078e02ff */
[----:B------:R-:W-:Y:S01]  /*8af0*/  LEA.HI.X.SX32 R2, R221, UR13, 0x1, P5 ;  /* 0x0000000ddd027c11 */ /* 0x000fe2000a8f0eff */
[----:B------:R-:W-:Y:S01]  /*8b00*/  IMAD R173, R5, 0x20, R161 ;  /* 0x0000002005ad7824 */ /* 0x000fe200078e02a1 */
[-C--:B------:R-:W-:Y:S01]  /*8b10*/  LEA R14, P5, R161, R0.reuse, 0x1 ;  /* 0x00000000a10e7211 */ /* 0x080fe200078a08ff */
[-C--:B------:R-:W-:Y:S01]  /*8b20*/  IMAD R3, R3, R5.reuse, RZ ;  /* 0x0000000503037224 */ /* 0x080fe200078e02ff */
[----:B------:R-:W-:Y:S01]  /*8b30*/  LEA R6, P6, R7, R0, 0x1 ;  /* 0x0000000007067211 */ /* 0x000fe200078c08ff */
[----:B------:R-:W-:Y:S01]  /*8b40*/  IMAD R27, R196, R5, RZ ;  /* 0x00000005c41b7224 */ /* 0x000fe200078e02ff */
[----:B------:R-:W-:Y:S01]  /*8b50*/  LEA.HI.X.SX32 R15, R161, R2, 0x1, P5 ;  /* 0x00000002a10f7211 */ /* 0x000fe200028f0eff */
[----:B------:R-:W-:Y:S01]  /*8b60*/  IMAD R175, R5, 0x2, R173 ;  /* 0x0000000205af7824 */ /* 0x000fe200078e02ad */
[----:B------:R-:W-:-:S02]  /*8b70*/  LEA R12, P5, R13, R0, 0x1 ;  /* 0x000000000d0c7211 */ /* 0x000fc400078a08ff */
[----:B------:R-:W-:Y:S01]  /*8b80*/  LEA.HI.X.SX32 R7, R7, R2, 0x1, P6 ;  /* 0x0000000207077211 */ /* 0x000fe200030f0eff */
[----:B------:R0:W-:Y:S01]  /*8b90*/  STS.128 [R222], R180 ;  /* 0x000000b4de007388 */ /* 0x0001e20000000c00 */
[----:B------:R-:W-:Y:S02]  /*8ba0*/  LEA R24, P6, R3, R0, 0x1 ;  /* 0x0000000003187211 */ /* 0x000fe400078c08ff */
[-C--:B------:R-:W-:Y:S01]  /*8bb0*/  LEA.HI.X.SX32 R13, R13, R2.reuse, 0x1, P5 ;  /* 0x000000020d0d7211 */ /* 0x080fe200028f0eff */
[----:B------:R0:W-:Y:S01]  /*8bc0*/  STS.128 [R222+0x800], R184 ;  /* 0x000800b8de007388 */ /* 0x0001e20000000c00 */
[C---:B------:R-:W-:Y:S01]  /*8bd0*/  ISETP.LT.AND P5, PT, R197.reuse, UR4, !P0 ;  /* 0x00000004c5007c0c */ /* 0x040fe2000c7a1270 */
[----:B------:R-:W-:Y:S01]  /*8be0*/  IMAD R197, R197, R5, RZ ;  /* 0x00000005c5c57224 */ /* 0x000fe200078e02ff */
[----:B------:R-:W-:Y:S01]  /*8bf0*/  LEA.HI.X.SX32 R25, R3, R2, 0x1, P6 ;  /* 0x0000000203197211 */ /* 0x000fe200030f0eff */
[----:B------:R-:W-:Y:S01]  /*8c00*/  BAR.SYNC.DEFER_BLOCKING 0x0 ;  /* 0x0000000000007b1d */ /* 0x000fe20000010000 */
[----:B------:R-:W-:Y:S01]  /*8c10*/  F2FP.BF16.F32.PACK_AB R91, R19, R17 ;  /* 0x00000011135b723e */ /* 0x000fe200000010ff */
[----:B------:R-:W-:Y:S01]  /*8c20*/  IMAD R3, R198, R5, RZ ;  /* 0x00000005c6037224 */ /* 0x000fe200078e02ff */
[----:B------:R-:W-:-:S02]  /*8c30*/  LEA R26, P6, R27, R0, 0x1 ;  /* 0x000000001b1a7211 */ /* 0x000fc400078c08ff */
[----:B------:R-:W-:Y:S01]  /*8c40*/  F2FP.BF16.F32.PACK_AB R20, R22, R20 ;  /* 0x000000141614723e */ /* 0x000fe200000010ff */
[----:B------:R-:W0:Y:S01]  /*8c50*/  LDCU UR4, c[0x0][0x39c] ;  /* 0x00007380ff0477ac */ /* 0x000e220008000800 */
[----:B------:R-:W-:Y:S02]  /*8c60*/  F2FP.BF16.F32.PACK_AB R22, R30, R28 ;  /* 0x0000001c1e16723e */ /* 0x000fe400000010ff */
[----:B------:R-:W-:Y:S02]  /*8c70*/  LEA.HI.X.SX32 R27, R27, R2, 0x1, P6 ;  /* 0x000000021b1b7211 */ /* 0x000fe400030f0eff */
[----:B------:R-:W-:Y:S02]  /*8c80*/  LEA R28, P6, R197, R0, 0x1 ;  /* 0x00000000c51c7211 */ /* 0x000fe400078c08ff */
[----:B------:R-:W-:Y:S02]  /*8c90*/  F2FP.BF16.F32.PACK_AB R10, R31, R29 ;  /* 0x0000001d1f0a723e */ /* 0x000fe400000010ff */
[----:B------:R-:W-:Y:S01]  /*8ca0*/  F2FP.BF16.F32.PACK_AB R11, R35, R33 ;  /* 0x00000021230b723e */ /* 0x000fe200000010ff */
[-C--:B------:R-:W-:Y:S01]  /*8cb0*/  IMAD R33, R199, R5.reuse, RZ ;  /* 0x00000005c7217224 */ /* 0x080fe200078e02ff */
[----:B------:R-:W-:Y:S01]  /*8cc0*/  LEA.HI.X.SX32 R29, R197, R2, 0x1, P6 ;  /* 0x00000002c51d7211 */ /* 0x000fe200030f0eff */
[----:B------:R-:W-:Y:S01]  /*8cd0*/  IMAD R35, R212, R5, RZ ;  /* 0x00000005d4237224 */ /* 0x000fe200078e02ff */
[----:B------:R-:W-:-:S02]  /*8ce0*/  LEA R30, P6, R3, R0, 0x1 ;  /* 0x00000000031e7211 */ /* 0x000fc400078c08ff */
[----:B------:R-:W-:Y:S02]  /*8cf0*/  F2FP.BF16.F32.PACK_AB R23, R34, R32 ;  /* 0x000000202217723e */ /* 0x000fe400000010ff */
[----:B------:R-:W-:Y:S01]  /*8d00*/  LEA.HI.X.SX32 R31, R3, R2, 0x1, P6 ;  /* 0x00000002031f7211 */ /* 0x000fe200030f0eff */
[----:B------:R-:W0:Y:S01]  /*8d10*/  LDS.128 R108, [R223] ;  /* 0x00000000df6c7984 */ /* 0x000e220000000c00 */
[----:B------:R-:W-:Y:S01]  /*8d20*/  LEA R32, P6, R33, R0, 0x1 ;  /* 0x0000000021207211 */ /* 0x000fe200078c08ff */
[----:B------:R-:W-:Y:S01]  /*8d30*/  IMAD R3, R213, R5, RZ ;  /* 0x00000005d5037224 */ /* 0x000fe200078e02ff */
[----:B------:R-:W-:Y:S01]  /*8d40*/  F2FP.BF16.F32.PACK_AB R16, R39, R37 ;  /* 0x000000252710723e */ /* 0x000fe200000010ff */
[----:B------:R-:W-:Y:S01]  /*8d50*/  LDS.128 R104, [R223+0x1000] ;  /* 0x00100000df687984 */ /* 0x000fe20000000c00 */
[----:B------:R-:W-:Y:S02]  /*8d60*/  LEA.HI.X.SX32 R33, R33, R2, 0x1, P6 ;  /* 0x0000000221217211 */ /* 0x000fe400030f0eff */
[----:B------:R-:W-:Y:S01]  /*8d70*/  LEA R34, P6, R35, R0, 0x1 ;  /* 0x0000000023227211 */ /* 0x000fe200078c08ff */
[----:B------:R-:W-:Y:S01]  /*8d80*/  BAR.SYNC.DEFER_BLOCKING 0x0 ;  /* 0x0000000000007b1d */ /* 0x000fe20000010000 */
[----:B------:R-:W-:-:S02]  /*8d90*/  F2FP.BF16.F32.PACK_AB R37, R42, R40 ;  /* 0x000000282a25723e */ /* 0x000fc400000010ff */
[----:B------:R-:W-:Y:S01]  /*8da0*/  F2FP.BF16.F32.PACK_AB R17, R43, R41 ;  /* 0x000000292b11723e */ /* 0x000fe200000010ff */
[----:B------:R-:W-:Y:S01]  /*8db0*/  IMAD R43, R214, R5, RZ ;  /* 0x00000005d62b7224 */ /* 0x000fe200078e02ff */
[----:B------:R-:W-:Y:S02]  /*8dc0*/  LEA.HI.X.SX32 R35, R35, R2, 0x1, P6 ;  /* 0x0000000223237211 */ /* 0x000fe400030f0eff */
[----:B------:R-:W-:Y:S02]  /*8dd0*/  LEA R40, P6, R3, R0, 0x1 ;  /* 0x0000000003287211 */ /* 0x000fe400078c08ff */
[----:B------:R-:W-:Y:S01]  /*8de0*/  F2FP.BF16.F32.PACK_AB R19, R51, R49 ;  /* 0x000000313313723e */ /* 0x000fe200000010ff */
[-C--:B------:R-:W-:Y:S01]  /*8df0*/  IMAD R49, R215, R5.reuse, RZ ;  /* 0x00000005d7317224 */ /* 0x080fe200078e02ff */
[----:B------:R-:W-:Y:S01]  /*8e00*/  LEA.HI.X.SX32 R41, R3, R2, 0x1, P6 ;  /* 0x0000000203297211 */ /* 0x000fe200030f0eff */
[----:B------:R-:W-:Y:S01]  /*8e10*/  IMAD R3, R216, R5, RZ ;  /* 0x00000005d8037224 */ /* 0x000fe200078e02ff */
[----:B------:R-:W-:-:S02]  /*8e20*/  LEA R42, P6, R43, R0, 0x1 ;  /* 0x000000002b2a7211 */ /* 0x000fc400078c08ff */
[----:B------:R-:W-:Y:S02]  /*8e30*/  F2FP.BF16.F32.PACK_AB R39, R50, R48 ;  /* 0x000000303227723e */ /* 0x000fe400000010ff */
[----:B------:R-:W-:Y:S02]  /*8e40*/  LEA.HI.X.SX32 R43, R43, R2, 0x1, P6 ;  /* 0x000000022b2b7211 */ /* 0x000fe400030f0eff */
[----:B------:R-:W-:Y:S02]  /*8e50*/  LEA R48, P6, R49, R0, 0x1 ;  /* 0x0000000031307211 */ /* 0x000fe400078c08ff */
[----:B------:R-:W-:Y:S01]  /*8e60*/  F2FP.BF16.F32.PACK_AB R45, R59, R57 ;  /* 0x000000393b2d723e */ /* 0x000fe200000010ff */
[-C--:B------:R-:W-:Y:S01]  /*8e70*/  IMAD R57, R217, R5.reuse, RZ ;  /* 0x00000005d9397224 */ /* 0x080fe200078e02ff */
[----:B------:R-:W-:Y:S01]  /*8e80*/  LEA.HI.X.SX32 R49, R49, R2, 0x1, P6 ;  /* 0x0000000231317211 */ /* 0x000fe200030f0eff */
[----:B------:R-:W-:Y:S01]  /*8e90*/  STS.128 [R222], R188 ;  /* 0x000000bcde007388 */ /* 0x000fe20000000c00 */
[C---:B------:R-:W-:Y:S01]  /*8ea0*/  LEA R50, P6, R3.reuse, R0, 0x1 ;  /* 0x0000000003327211 */ /* 0x040fe200078c08ff */
[-C--:B------:R-:W-:Y:S01]  /*8eb0*/  IMAD R59, R218, R5.reuse, RZ ;  /* 0x00000005da3b7224 */ /* 0x080fe200078e02ff */
[----:B------:R-:W-:Y:S01]  /*8ec0*/  F2FP.BF16.F32.PACK_AB R53, R58, R56 ;  /* 0x000000383a35723e */ /* 0x000fe200000010ff */
[----:B------:R-:W-:Y:S01]  /*8ed0*/  STS.128 [R222+0x800], R192 ;  /* 0x000800c0de007388 */ /* 0x000fe20000000c00 */
[----:B------:R-:W-:Y:S01]  /*8ee0*/  LEA.HI.X.SX32 R51, R3, R2, 0x1, P6 ;  /* 0x0000000203337211 */ /* 0x000fe200030f0eff */
[----:B------:R-:W-:Y:S01]  /*8ef0*/  IMAD R3, R219, R5, RZ ;  /* 0x00000005db037224 */ /* 0x000fe200078e02ff */
[----:B------:R-:W-:Y:S01]  /*8f00*/  BAR.SYNC.DEFER_BLOCKING 0x0 ;  /* 0x0000000000007b1d */ /* 0x000fe20000010000 */
[----:B------:R-:W-:-:S02]  /*8f10*/  LEA R56, P6, R57, R0, 0x1 ;  /* 0x0000000039387211 */ /* 0x000fc400078c08ff */
[----:B------:R-:W-:Y:S02]  /*8f20*/  PRMT R4, R64, 0x7632, R4 ;  /* 0x0000763240047816 */ /* 0x000fe40000000004 */
[----:B------:R-:W-:Y:S02]  /*8f30*/  LEA.HI.X.SX32 R57, R57, R2, 0x1, P6 ;  /* 0x0000000239397211 */ /* 0x000fe400030f0eff */
[C---:B------:R-:W-:Y:S02]  /*8f40*/  LEA R58, P6, R59.reuse, R0, 0x1 ;  /* 0x000000003b3a7211 */ /* 0x040fe400078c08ff */
[----:B-1----:R-:W-:Y:S02]  /*8f50*/  ISETP.LT.AND P1, PT, R196, UR10, !P0 ;  /* 0x0000000ac4007c0c */ /* 0x002fe4000c721270 */
[----:B------:R-:W-:Y:S02]  /*8f60*/  LEA.HI.X.SX32 R59, R59, R2, 0x1, P6 ;  /* 0x000000023b3b7211 */ /* 0x000fe400030f0eff */
[----:B------:R-:W-:-:S04]  /*8f70*/  LEA R176, P6, R3, R0, 0x1 ;  /* 0x0000000003b07211 */ /* 0x000fc800078c08ff */
[----:B------:R-:W-:Y:S01]  /*8f80*/  LEA.HI.X.SX32 R177, R3, R2, 0x1, P6 ;  /* 0x0000000203b17211 */ /* 0x000fe200030f0eff */
[----:B------:R-:W-:Y:S01]  /*8f90*/  IMAD R3, R5, 0x2, R175 ;  /* 0x0000000205037824 */ /* 0x000fe200078e02af */
[----:B------:R-:W-:-:S04]  /*8fa0*/  LEA R178, P6, R173, R0, 0x1 ;  /* 0x00000000adb27211 */ /* 0x000fc800078c08ff */
[----:B------:R-:W-:Y:S01]  /*8fb0*/  LEA.HI.X.SX32 R179, R173, R2, 0x1, P6 ;  /* 0x00000002adb37211 */ /* 0x000fe200030f0eff */
[----:B------:R-:W1:Y:S01]  /*8fc0*/  LDS.128 R144, [R223] ;  /* 0x00000000df907984 */ /* 0x000e620000000c00 */
[----:B0-----:R-:W-:Y:S01]  /*8fd0*/  LEA R180, P6, R175, R0, 0x1 ;  /* 0x00000000afb47211 */ /* 0x001fe200078c08ff */
[----:B------:R-:W-:Y:S02]  /*8fe0*/  IMAD R173, R5, 0x2, R3 ;  /* 0x0000000205ad7824 */ /* 0x000fe400078e0203 */
[----:B------:R-:W-:Y:S01]  /*8ff0*/  LDS.128 R112, [R223+0x1000] ;  /* 0x00100000df707984 */ /* 0x000fe20000000c00 */
[----:B------:R-:W-:Y:S01]  /*9000*/  LEA.HI.X.SX32 R181, R175, R2, 0x1, P6 ;  /* 0x00000002afb57211 */ /* 0x000fe200030f0eff */
[----:B------:R-:W-:Y:S01]  /*9010*/  BAR.SYNC.DEFER_BLOCKING 0x0 ;  /* 0x0000000000007b1d */ /* 0x000fe20000010000 */
[----:B------:R-:W-:-:S04]  /*9020*/  LEA R182, P6, R3, R0, 0x1 ;  /* 0x0000000003b67211 */ /* 0x000fc800078c08ff */
[----:B------:R-:W-:Y:S01]  /*9030*/  LEA.HI.X.SX32 R183, R3, R2, 0x1, P6 ;  /* 0x0000000203b77211 */ /* 0x000fe200030f0eff */
[----:B------:R-:W-:Y:S01]  /*9040*/  IMAD R3, R5, 0x2, R173 ;  /* 0x0000000205037824 */ /* 0x000fe200078e02ad */
[----:B------:R-:W-:-:S04]  /*9050*/  LEA R184, P6, R173, R0, 0x1 ;  /* 0x00000000adb87211 */ /* 0x000fc800078c08ff */
[----:B------:R-:W-:Y:S02]  /*9060*/  LEA.HI.X.SX32 R185, R173, R2, 0x1, P6 ;  /* 0x00000002adb97211 */ /* 0x000fe400030f0eff */
[----:B------:R-:W-:-:S04]  /*9070*/  LEA R186, P6, R3, R0, 0x1 ;  /* 0x0000000003ba7211 */ /* 0x000fc800078c08ff */
[----:B------:R-:W-:Y:S01]  /*9080*/  LEA.HI.X.SX32 R187, R3, R2, 0x1, P6 ;  /* 0x0000000203bb7211 */ /* 0x000fe200030f0eff */
[----:B------:R-:W-:Y:S01]  /*9090*/  IMAD R3, R5, 0x2, R3 ;  /* 0x0000000205037824 */ /* 0x000fe200078e0203 */
[----:B------:R-:W-:Y:S01]  /*90a0*/  ISETP.LT.AND P6, PT, R220, UR15, !P0 ;  /* 0x0000000fdc007c0c */ /* 0x000fe2000c7c1270 */
[----:B------:R-:W-:Y:S04]  /*90b0*/  STS.128 [R222], R200 ;  /* 0x000000c8de007388 */ /* 0x000fe80000000c00 */
[----:B------:R-:W-:Y:S01]  /*90c0*/  STS.128 [R222+0x800], R204 ;  /* 0x000800ccde007388 */ /* 0x000fe20000000c00 */
[----:B------:R-:W-:Y:S06]  /*90d0*/  BAR.SYNC.DEFER_BLOCKING 0x0 ;  /* 0x0000000000007b1d */ /* 0x000fec0000010000 */
[----:B------:R-:W0:Y:S04]  /*90e0*/  LDS.128 R156, [R223] ;  /* 0x00000000df9c7984 */ /* 0x000e280000000c00 */
[----:B------:R-:W-:Y:S01]  /*90f0*/  LDS.128 R152, [R223+0x1000] ;  /* 0x00100000df987984 */ /* 0x000fe20000000c00 */
[----:B------:R-:W-:Y:S06]  /*9100*/  BAR.SYNC.DEFER_BLOCKING 0x0 ;  /* 0x0000000000007b1d */ /* 0x000fec0000010000 */
        /* <DEDUP_REMOVED lines=43> */
[----:B------:R1:W-:Y:S01]  /*93c0*/  STS.128 [R222+0x800], R88 ;  /* 0x00080058de007388 */ /* 0x0003e20000000c00 */
[----:B------:R-:W-:Y:S01]  /*93d0*/  BAR.SYNC.DEFER_BLOCKING 0x0 ;  /* 0x0000000000007b1d */ /* 0x000fe20000010000 */
[----:B-1----:R-:W-:-:S02]  /*93e0*/  PRMT R88, R99, 0x7632, R88 ;  /* 0x0000763263587816 */ /* 0x002fc40000000058 */
[----:B------:R-:W-:-:S03]  /*93f0*/  PRMT R90, R108, 0x7632, R90 ;  /* 0x000076326c5a7816 */ /* 0x000fc6000000005a */
[----:B------:R-:W1:Y:S04]  /*9400*/  LDS.128 R100, [R223] ;  /* 0x00000000df647984 */ /* 0x000e680000000c00 */
        /* <DEDUP_REMOVED lines=11> */
[----:B-1----:R-:W-:-:S05]  /*94c0*/  PRMT R16, R67, 0x7632, R16 ;  /* 0x0000763243107816 */ /* 0x002fca0000000010 */
[----:B------:R-:W1:Y:S04]  /*94d0*/  LDS.128 R20, [R223] ;  /* 0x00000000df147984 */ /* 0x000e680000000c00 */
[----:B------:R-:W-:Y:S01]  /*94e0*/  LDS.128 R8, [R223+0x1000] ;  /* 0x00100000df087984 */ /* 0x000fe20000000c00 */
[----:B------:R-:W-:Y:S06]  /*94f0*/  BAR.SYNC.DEFER_BLOCKING 0x0 ;  /* 0x0000000000007b1d */ /* 0x000fec0000010000 */
[----:B------:R-:W-:Y:S04]  /*9500*/  STS.128 [R222], R52 ;  /* 0x00000034de007388 */ /* 0x000fe80000000c00 */
[----:B------:R-:W-:Y:S01]  /*9510*/  STS.128 [R222+0x800], R44 ;  /* 0x0008002cde007388 */ /* 0x000fe20000000c00 */
[----:B------:R-:W-:Y:S06]  /*9520*/  BAR.SYNC.DEFER_BLOCKING 0x0 ;  /* 0x0000000000007b1d */ /* 0x000fec0000010000 */
[----:B------:R0:W-:Y:S01]  /*9530*/  @P6 STG.E.U16 desc[UR20][R14.64], R64 ;  /* 0x000000400e006986 */ /* 0x0001e2000c101514 */
[----:B------:R-:W-:Y:S01]  /*9540*/  ISETP.LT.AND P6, PT, R198, UR4, !P0 ;  /* 0x00000004c6007c0c */ /* 0x000fe2000c7c1270 */
[----:B------:R-:W1:Y:S02]  /*9550*/  LDCU UR4, c[0x0][0x39c] ;  /* 0x00007380ff0477ac */ /* 0x000e640008000800 */
[----:B------:R4:W-:Y:S01]  /*9560*/  @P3 STG.E.U16 desc[UR20][R6.64], R4 ;  /* 0x0000000406003986 */ /* 0x0009e2000c101514 */
[----:B--2---:R-:W-:Y:S01]  /*9570*/  ISETP.LT.AND P3, PT, R199, UR5, !P0 ;  /* 0x00000005c7007c0c */ /* 0x004fe2000c761270 */
[----:B------:R-:W2:Y:S02]  /*9580*/  LDCU UR5, c[0x0][0x39c] ;  /* 0x00007380ff0577ac */ /* 0x000ea40008000800 */
[----:B------:R1:W-:Y:S01]  /*9590*/  @P4 STG.E.U16 desc[UR20][R12.64], R65 ;  /* 0x000000410c004986 */ /* 0x0003e2000c101514 */
[----:B---3--:R-:W-:Y:S01]  /*95a0*/  ISETP.LT.AND P4, PT, R212, UR6, !P0 ;  /* 0x00000006d4007c0c */ /* 0x008fe2000c781270 */
[----:B------:R-:W3:Y:S01]  /*95b0*/  LDCU UR6, c[0x0][0x39c] ;  /* 0x00007380ff0677ac */ /* 0x000ee20008000800 */
[----:B0-----:R-:W-:-:S02]  /*95c0*/  PRMT R14, R66, 0x7632, R14 ;  /* 0x00007632420e7816 */ /* 0x001fc4000000000e */
[----:B----4-:R-:W-:Y:S02]  /*95d0*/  PRMT R7, R65, 0x7632, R7 ;  /* 0x0000763241077816 */ /* 0x010fe40000000007 */
[----:B------:R-:W-:Y:S02]  /*95e0*/  PRMT R6, R96, 0x7632, R6 ;  /* 0x0000763260067816 */ /* 0x000fe40000000006 */
[----:B------:R-:W-:Y:S01]  /*95f0*/  LOP3.LUT R4, R220, 0x20, RZ, 0xfc, !PT ;  /* 0x00000020dc047812 */ /* 0x000fe200078efcff */
[----:B------:R0:W-:Y:S01]  /*9600*/  @P2 STG.E.U16 desc[UR20][R24.64], R7 ;  /* 0x0000000718002986 */ /* 0x0001e2000c101514 */
[----:B------:R-:W-:Y:S01]  /*9610*/  ISETP.LT.AND P2, PT, R213, UR7, !P0 ;  /* 0x00000007d5007c0c */ /* 0x000fe2000c741270 */
[----:B------:R-:W4:Y:S01]  /*9620*/  LDCU UR7, c[0x0][0x39c] ;  /* 0x00007380ff0777ac */ /* 0x000f220008000800 */
[----:B-1----:R-:W-:Y:S01]  /*9630*/  PRMT R13, R110, 0x7632, R13 ;  /* 0x000076326e0d7816 */ /* 0x002fe2000000000d */
[----:B------:R-:W-:Y:S01]  /*9640*/  @P1 STG.E.U16 desc[UR20][R26.64], R66 ;  /* 0x000000421a001986 */ /* 0x000fe2000c101514 */
[----:B------:R-:W-:Y:S01]  /*9650*/  ISETP.LT.AND P1, PT, R214, UR4, !P0 ;  /* 0x00000004d6007c0c */ /* 0x000fe2000c721270 */
[----:B------:R-:W1:Y:S02]  /*9660*/  LDCU UR4, c[0x0][0x39c] ;  /* 0x00007380ff0477ac */ /* 0x000e640008000800 */
[----:B------:R4:W-:Y:S01]  /*9670*/  @P5 STG.E.U16 desc[UR20][R28.64], R14 ;  /* 0x0000000e1c005986 */ /* 0x0009e2000c101514 */
[----:B--2---:R-:W-:Y:S01]  /*9680*/  ISETP.LT.AND P5, PT, R215, UR5, !P0 ;  /* 0x00000005d7007c0c */ /* 0x004fe2000c7a1270 */
[----:B------:R-:W2:Y:S02]  /*9690*/  LDCU UR5, c[0x0][0x39c] ;  /* 0x00007380ff0577ac */ /* 0x000ea40008000800 */
[----:B------:R-:W-:Y:S01]  /*96a0*/  @P6 STG.E.U16 desc[UR20][R30.64], R67 ;  /* 0x000000431e006986 */ /* 0x000fe2000c101514 */
[----:B-----5:R-:W-:-:S02]  /*96b0*/  ISETP.LT.AND P6, PT, R216, UR9, !P0 ;  /* 0x00000009d8007c0c */ /* 0x020fc4000c7c1270 */
[----:B0-----:R-:W-:Y:S01]  /*96c0*/  PRMT R24, R97, 0x7632, R24 ;  /* 0x0000763261187816 */ /* 0x001fe20000000018 */
[----:B------:R0:W-:Y:S01]  /*96d0*/  @P3 STG.E.U16 desc[UR20][R32.64], R16 ;  /* 0x0000001020003986 */ /* 0x0001e2000c101514 */
[----:B---3--:R-:W-:Y:S01]  /*96e0*/  ISETP.LT.AND P3, PT, R217, UR6, !P0 ;  /* 0x00000006d9007c0c */ /* 0x008fe2000c761270 */
[----:B------:R-:W3:Y:S01]  /*96f0*/  LDCU UR6, c[0x0][0x39c] ;  /* 0x00007380ff0677ac */ /* 0x000ee20008000800 */
[----:B------:R-:W-:Y:S01]  /*9700*/  PRMT R7, R109, 0x7632, R7 ;  /* 0x000076326d077816 */ /* 0x000fe20000000007 */
[----:B------:R-:W-:Y:S01]  /*9710*/  @P4 STG.E.U16 desc[UR20][R34.64], R96 ;  /* 0x0000006022004986 */ /* 0x000fe2000c101514 */
[----:B----4-:R-:W-:Y:S01]  /*9720*/  ISETP.LT.AND P4, PT, R218, UR7, !P0 ;  /* 0x00000007da007c0c */ /* 0x010fe2000c781270 */
[----:B------:R-:W4:Y:S01]  /*9730*/  LDCU UR7, c[0x0][0x39c] ;  /* 0x00007380ff0777ac */ /* 0x000f220008000800 */
[----:B------:R-:W-:Y:S01]  /*9740*/  PRMT R28, R98, 0x7632, R28 ;  /* 0x00007632621c7816 */ /* 0x000fe2000000001c */
[----:B------:R5:W-:Y:S01]  /*9750*/  @P2 STG.E.U16 desc[UR20][R40.64], R6 ;  /* 0x0000000628002986 */ /* 0x000be2000c101514 */
[----:B-1----:R-:W-:Y:S01]  /*9760*/  ISETP.LT.AND P2, PT, R219, UR4, !P0 ;  /* 0x00000004db007c0c */ /* 0x002fe2000c741270 */
[----:B------:R-:W1:Y:S02]  /*9770*/  LDCU UR4, c[0x0][0x39c] ;  /* 0x00007380ff0477ac */ /* 0x000e640008000800 */
[----:B------:R-:W-:Y:S01]  /*9780*/  @P1 STG.E.U16 desc[UR20][R42.64], R97 ;  /* 0x000000612a001986 */ /* 0x000fe2000c101514 */
[----:B--2---:R-:W-:Y:S01]  /*9790*/  ISETP.LT.AND P1, PT, R4, UR5, !P0 ;  /* 0x0000000504007c0c */ /* 0x004fe2000c721270 */
[----:B------:R-:W2:Y:S01]  /*97a0*/  LDCU UR5, c[0x0][0x39c] ;  /* 0x00007380ff0577ac */ /* 0x000ea20008000800 */
[C---:B------:R-:W-:Y:S01]  /*97b0*/  LOP3.LUT R4, R220.reuse, 0x22, RZ, 0xfc, !PT ;  /* 0x00000022dc047812 */ /* 0x040fe200078efcff */
[----:B------:R-:W-:Y:S01]  /*97c0*/  @P5 STG.E.U16 desc[UR20][R48.64], R24 ;  /* 0x0000001830005986 */ /* 0x000fe2000c101514 */
[----:B0-----:R-:W-:-:S02]  /*97d0*/  LOP3.LUT R16, R220, 0x38, RZ, 0xfc, !PT ;  /* 0x00000038dc107812 */ /* 0x001fc400078efcff */
[----:B---3--:R-:W-:Y:S01]  /*97e0*/  ISETP.LT.AND P5, PT, R4, UR6, !P0 ;  /* 0x0000000604007c0c */ /* 0x008fe2000c7a1270 */
[----:B------:R-:W0:Y:S01]  /*97f0*/  LDCU UR6, c[0x0][0x39c] ;  /* 0x00007380ff0677ac */ /* 0x000e220008000800 */
[----:B------:R-:W-:Y:S01]  /*9800*/  LOP3.LUT R4, R220, 0x24, RZ, 0xfc, !PT ;  /* 0x00000024dc047812 */ /* 0x000fe200078efcff */
[----:B------:R-:W-:Y:S03]  /*9810*/  @P6 STG.E.U16 desc[UR20][R50.64], R98 ;  /* 0x0000006232006986 */ /* 0x000fe6000c101514 */
[----:B----4-:R-:W-:Y:S01]  /*9820*/  ISETP.LT.AND P6, PT, R4, UR7, !P0 ;  /* 0x0000000704007c0c */ /* 0x010fe2000c7c1270 */
[----:B------:R-:W3:Y:S01]  /*9830*/  LDCU UR7, c[0x0][0x39c] ;  /* 0x00007380ff0777ac */ /* 0x000ee20008000800 */
[----:B------:R-:W-:Y:S01]  /*9840*/  LOP3.LUT R4, R220, 0x26, RZ, 0xfc, !PT ;  /* 0x00000026dc047812 */ /* 0x000fe200078efcff */
[----:B------:R-:W-:Y:S03]  /*9850*/  @P3 STG.E.U16 desc[UR20][R56.64], R28 ;  /* 0x0000001c38003986 */ /* 0x000fe6000c101514 */
[----:B-1----:R-:W-:Y:S01]  /*9860*/  ISETP.LT.AND P3, PT, R4, UR4, !P0 ;  /* 0x0000000404007c0c */ /* 0x002fe2000c761270 */
[----:B------:R-:W1:Y:S01]  /*9870*/  LDCU UR4, c[0x0][0x39c] ;  /* 0x00007380ff0477ac */ /* 0x000e620008000800 */
[----:B------:R-:W-:Y:S01]  /*9880*/  LOP3.LUT R4, R220, 0x28, RZ, 0xfc, !PT ;  /* 0x00000028dc047812 */ /* 0x000fe200078efcff */
[----:B------:R-:W-:Y:S03]  /*9890*/  @P4 STG.E.U16 desc[UR20][R58.64], R99 ;  /* 0x000000633a004986 */ /* 0x000fe6000c101514 */
[----:B--2---:R-:W-:Y:S01]  /*98a0*/  ISETP.LT.AND P4, PT, R4, UR5, !P0 ;  /* 0x0000000504007c0c */ /* 0x004fe2000c781270 */
[----:B------:R-:W2:Y:S01]  /*98b0*/  LDCU UR5, c[0x0][0x39c] ;  /* 0x00007380ff0577ac */ /* 0x000ea20008000800 */
[----:B------:R-:W-:Y:S01]  /*98c0*/  LOP3.LUT R4, R220, 0x2a, RZ, 0xfc, !PT ;  /* 0x0000002adc047812 */ /* 0x000fe200078efcff */
[----:B------:R-:W-:Y:S03]  /*98d0*/  @P2 STG.E.U16 desc[UR20][R176.64], R88 ;  /* 0x00000058b0002986 */ /* 0x000fe6000c101514 */
[----:B0-----:R-:W-:Y:S01]  /*98e0*/  ISETP.LT.AND P2, PT, R4, UR6, !P0 ;  /* 0x0000000604007c0c */ /* 0x001fe2000c741270 */
[----:B------:R-:W-:Y:S01]  /*98f0*/  @P1 STG.E.U16 desc[UR20][R178.64], R108 ;  /* 0x0000006cb2001986 */ /* 0x000fe2000c101514 */
[----:B------:R-:W-:Y:S01]  /*9900*/  LOP3.LUT R4, R220, 0x2c, RZ, 0xfc, !PT ;  /* 0x0000002cdc047812 */ /* 0x000fe200078efcff */
[----:B------:R-:W0:Y:S02]  /*9910*/  LDCU UR6, c[0x0][0x39c] ;  /* 0x00007380ff0677ac */ /* 0x000e240008000800 */
[----:B------:R-:W-:Y:S01]  /*9920*/  @P5 STG.E.U16 desc[UR20][R180.64], R90 ;  /* 0x0000005ab4005986 */ /* 0x000fe2000c101514 */
[----:B---3--:R-:W-:-:S02]  /*9930*/  ISETP.LT.AND P1, PT, R4, UR7, !P0 ;  /* 0x0000000704007c0c */ /* 0x008fc4000c721270 */
[----:B------:R-:W-:Y:S01]  /*9940*/  LOP3.LUT R4, R220, 0x2e, RZ, 0xfc, !PT ;  /* 0x0000002edc047812 */ /* 0x000fe200078efcff */
[----:B------:R-:W-:Y:S03]  /*9950*/  @P6 STG.E.U16 desc[UR20][R182.64], R109 ;  /* 0x0000006db6006986 */ /* 0x000fe6000c101514 */
[----:B-1----:R-:W-:Y:S01]  /*9960*/  ISETP.LT.AND P5, PT, R4, UR4, !P0 ;  /* 0x0000000404007c0c */ /* 0x002fe2000c7a1270 */
[----:B------:R-:W1:Y:S01]  /*9970*/  LDCU UR4, c[0x0][0x39c] ;  /* 0x00007380ff0477ac */ /* 0x000e620008000800 */
[----:B------:R-:W-:Y:S01]  /*9980*/  LOP3.LUT R4, R220, 0x30, RZ, 0xfc, !PT ;  /* 0x00000030dc047812 */ /* 0x000fe200078efcff */
[----:B------:R3:W-:Y:S01]  /*9990*/  @P3 STG.E.U16 desc[UR20][R184.64], R7 ;  /* 0x00000007b8003986 */ /* 0x0007e2000c101514 */
[C---:B-----5:R-:W-:Y:S02]  /*99a0*/  LEA R6, P3, R3.reuse, R0, 0x1 ;  /* 0x0000000003067211 */ /* 0x060fe400078608ff */
[----:B--2---:R-:W-:Y:S01]  /*99b0*/  ISETP.LT.AND P6, PT, R4, UR5, !P0 ;  /* 0x0000000504007c0c */ /* 0x004fe2000c7c1270 */
[----:B------:R-:W2:Y:S01]  /*99c0*/  LDCU UR5, c[0x0][0x39c] ;  /* 0x00007380ff0577ac */ /* 0x000ea20008000800 */
[----:B------:R-:W-:Y:S01]  /*99d0*/  LOP3.LUT R4, R220, 0x32, RZ, 0xfc, !PT ;  /* 0x00000032dc047812 */ /* 0x000fe200078efcff */
[----:B------:R-:W-:Y:S01]  /*99e0*/  @P4 STG.E.U16 desc[UR20][R186.64], R110 ;  /* 0x0000006eba004986 */ /* 0x000fe2000c101514 */
[----:B---3--:R-:W-:Y:S01]  /*99f0*/  LEA.HI.X.SX32 R7, R3, R2, 0x1, P3 ;  /* 0x0000000203077211 */ /* 0x008fe200018f0eff */
[C---:B------:R-:W-:Y:S01]  /*9a00*/  IMAD R3, R5.reuse, 0x2, R3 ;  /* 0x0000000205037824 */ /* 0x040fe200078e0203 */
[----:B0-----:R-:W-:Y:S01]  /*9a10*/  ISETP.LT.AND P3, PT, R4, UR6, !P0 ;  /* 0x0000000604007c0c */ /* 0x001fe2000c761270 */
[----:B------:R-:W0:Y:S01]  /*9a20*/  LDCU UR6, c[0x0][0x39c] ;  /* 0x00007380ff0677ac */ /* 0x000e220008000800 */
[----:B------:R-:W-:Y:S01]  /*9a30*/  LOP3.LUT R4, R220, 0x34, RZ, 0xfc, !PT ;  /* 0x00000034dc047812 */ /* 0x000fe200078efcff */
[----:B------:R-:W-:Y:S01]  /*9a40*/  IMAD R15, R5, 0x2, R3 ;  /* 0x00000002050f7824 */ /* 0x000fe200078e0203 */
[----:B------:R-:W-:Y:S01]  /*9a50*/  LEA R12, P4, R3, R0, 0x1 ;  /* 0x00000000030c7211 */ /* 0x000fe200078808ff */
[----:B------:R3:W-:Y:S01]  /*9a60*/  @P2 STG.E.U16 desc[UR20][R6.64], R13 ;  /* 0x0000000d06002986 */ /* 0x0007e2000c101514 */
[----:B-1----:R-:W-:Y:S01]  /*9a70*/  ISETP.LT.AND P2, PT, R4, UR4, !P0 ;  /* 0x0000000404007c0c */ /* 0x002fe2000c741270 */
[----:B------:R-:W1:Y:S01]  /*9a80*/  LDCU UR4, c[0x0][0x39c] ;  /* 0x00007380ff0477ac */ /* 0x000e620008000800 */
[----:B------:R-:W-:-:S02]  /*9a90*/  LOP3.LUT R4, R220, 0x36, RZ, 0xfc, !PT ;  /* 0x00000036dc047812 */ /* 0x000fc400078efcff */
[----:B---3--:R-:W-:Y:S01]  /*9aa0*/  LEA.HI.X.SX32 R13, R3, R2, 0x1, P4 ;  /* 0x00000002030d7211 */ /* 0x008fe200020f0eff */
[----:B------:R-:W-:Y:S01]  /*9ab0*/  IMAD R3, R5, 0x2, R15 ;  /* 0x0000000205037824 */ /* 0x000fe200078e020f */
[----:B------:R-:W-:Y:S02]  /*9ac0*/  LEA R14, P4, R15, R0, 0x1 ;  /* 0x000000000f0e7211 */ /* 0x000fe400078808ff */
[----:B------:R-:W-:Y:S01]  /*9ad0*/  PRMT R7, R111, 0x7632, R7 ;  /* 0x000076326f077816 */ /* 0x000fe20000000007 */
[----:B------:R-:W-:Y:S01]  /*9ae0*/  @P1 STG.E.U16 desc[UR20][R12.64], R111 ;  /* 0x0000006f0c001986 */ /* 0x000fe2000c101514 */
[----:B------:R-:W-:Y:S02]  /*9af0*/  LEA.HI.X.SX32 R15, R15, R2, 0x1, P4 ;  /* 0x000000020f0f7211 */ /* 0x000fe400020f0eff */
[----:B------:R-:W-:Y:S02]  /*9b00*/  LEA R6, P4, R3, R0, 0x1 ;  /* 0x0000000003067211 */ /* 0x000fe400078808ff */
[----:B--2---:R-:W-:Y:S01]  /*9b10*/  ISETP.LT.AND P1, PT, R4, UR5, !P0 ;  /* 0x0000000504007c0c */ /* 0x004fe2000c721270 */
[----:B------:R-:W2:Y:S01]  /*9b20*/  LDCU UR5, c[0x0][0x39c] ;  /* 0x00007380ff0577ac */ /* 0x000ea20008000800 */
[----:B------:R3:W-:Y:S01]  /*9b30*/  @P5 STG.E.U16 desc[UR20][R14.64], R7 ;  /* 0x000000070e005986 */ /* 0x0007e2000c101514 */
[----:B------:R-:W-:-:S04]  /*9b40*/  LOP3.LUT R4, R220, 0x3a, RZ, 0xfc, !PT ;  /* 0x0000003adc047812 */ /* 0x000fc800078efcff */
[----:B-1----:R-:W-:Y:S01]  /*9b50*/  ISETP.LT.AND P5, PT, R4, UR4, !P0 ;  /* 0x0000000404007c0c */ /* 0x002fe2000c7a1270 */
[----:B------:R-:W1:Y:S01]  /*9b60*/  LDCU UR4, c[0x0][0x39c] ;  /* 0x00007380ff0477ac */ /* 0x000e620008000800 */
[----:B------:R-:W-:Y:S02]  /*9b70*/  LOP3.LUT R4, R220, 0x3c, RZ, 0xfc, !PT ;  /* 0x0000003cdc047812 */ /* 0x000fe400078efcff */
[----:B---3--:R-:W-:Y:S01]  /*9b80*/  LEA.HI.X.SX32 R7, R3, R2, 0x1, P4 ;  /* 0x0000000203077211 */ /* 0x008fe200020f0eff */
[----:B------:R-:W-:Y:S01]  /*9b90*/  IMAD R3, R5, 0x2, R3 ;  /* 0x0000000205037824 */ /* 0x000fe200078e0203 */
[----:B0-----:R-:W-:Y:S01]  /*9ba0*/  ISETP.LT.AND P4, PT, R16, UR6, !P0 ;  /* 0x0000000610007c0c */ /* 0x001fe2000c781270 */
[----:B------:R-:W0:Y:S01]  /*9bb0*/  LDCU UR6, c[0x0][0x39c] ;  /* 0x00007380ff0677ac */ /* 0x000e220008000800 */
[----:B------:R-:W-:Y:S01]  /*9bc0*/  LOP3.LUT R16, R220, 0x60, RZ, 0xfc, !PT ;  /* 0x00000060dc107812 */ /* 0x000fe200078efcff */
[----:B------:R3:W-:Y:S01]  /*9bd0*/  @P6 STG.E.U16 desc[UR20][R6.64], R144 ;  /* 0x0000009006006986 */ /* 0x0007e2000c101514 */
[----:B------:R-:W-:Y:S01]  /*9be0*/  LEA R12, P6, R3, R0, 0x1 ;  /* 0x00000000030c7211 */ /* 0x000fe200078c08ff */
[----:B------:R-:W-:-:S03]  /*9bf0*/  IMAD R15, R5, 0x2, R3 ;  /* 0x00000002050f7824 */ /* 0x000fc600078e0203 */
[----:B------:R-:W-:Y:S01]  /*9c00*/  LEA.HI.X.SX32 R13, R3, R2, 0x1, P6 ;  /* 0x00000002030d7211 */ /* 0x000fe200030f0eff */
[----:B------:R-:W-:Y:S01]  /*9c10*/  IMAD R3, R5, 0x2, R15 ;  /* 0x0000000205037824 */ /* 0x000fe200078e020f */
[----:B------:R-:W-:-:S03]  /*9c20*/  LEA R14, P6, R15, R0, 0x1 ;  /* 0x000000000f0e7211 */ /* 0x000fc600078c08ff */
[----:B------:R-:W-:Y:S01]  /*9c30*/  IMAD R17, R5, 0x2, R3 ;  /* 0x0000000205117824 */ /* 0x000fe200078e0203 */
[----:B------:R-:W-:Y:S02]  /*9c40*/  LEA.HI.X.SX32 R15, R15, R2, 0x1, P6 ;  /* 0x000000020f0f7211 */ /* 0x000fe400030f0eff */
[----:B---3--:R-:W-:Y:S02]  /*9c50*/  PRMT R7, R144, 0x7632, R7 ;  /* 0x0000763290077816 */ /* 0x008fe40000000007 */
[----:B------:R-:W-:-:S03]  /*9c60*/  LEA R6, P6, R3, R0, 0x1 ;  /* 0x0000000003067211 */ /* 0x000fc600078c08ff */
[----:B------:R3:W-:Y:S01]  /*9c70*/  @P3 STG.E.U16 desc[UR20][R12.64], R7 ;  /* 0x000000070c003986 */ /* 0x0007e2000c101514 */
[----:B--2---:R-:W-:Y:S01]  /*9c80*/  ISETP.LT.AND P3, PT, R4, UR5, !P0 ;  /* 0x0000000504007c0c */ /* 0x004fe2000c761270 */
[----:B------:R-:W2:Y:S01]  /*9c90*/  LDCU UR5, c[0x0][0x39c] ;  /* 0x00007380ff0577ac */ /* 0x000ea20008000800 */
[----:B------:R-:W-:Y:S01]  /*9ca0*/  LOP3.LUT R4, R220, 0x3e, RZ, 0xfc, !PT ;  /* 0x0000003edc047812 */ /* 0x000fe200078efcff */
[----:B------:R-:W-:Y:S03]  /*9cb0*/  @P2 STG.E.U16 desc[UR20][R14.64], R145 ;  /* 0x000000910e002986 */ /* 0x000fe6000c101514 */
[----:B-1----:R-:W-:Y:S01]  /*9cc0*/  ISETP.LT.AND P2, PT, R4, UR4, !P0 ;  /* 0x0000000404007c0c */ /* 0x002fe2000c741270 */
[----:B------:R-:W1:Y:S01]  /*9cd0*/  LDCU UR4, c[0x0][0x39c] ;  /* 0x00007380ff0477ac */ /* 0x000e620008000800 */
[----:B------:R-:W-:Y:S02]  /*9ce0*/  LOP3.LUT R4, R220, 0x40, RZ, 0xfc, !PT ;  /* 0x00000040dc047812 */ /* 0x000fe400078efcff */
[----:B---3--:R-:W-:-:S02]  /*9cf0*/  LEA.HI.X.SX32 R7, R3, R2, 0x1, P6 ;  /* 0x0000000203077211 */ /* 0x008fc400030f0eff */
[----:B------:R-:W-:Y:S02]  /*9d00*/  PRMT R13, R145, 0x7632, R13 ;  /* 0x00007632910d7816 */ /* 0x000fe4000000000d */
[----:B------:R-:W-:Y:S02]  /*9d10*/  LEA R12, P6, R17, R0, 0x1 ;  /* 0x00000000110c7211 */ /* 0x000fe400078c08ff */
[----:B------:R-:W-:Y:S01]  /*9d20*/  LOP3.LUT R3, R220, 0x42, RZ, 0xfc, !PT ;  /* 0x00000042dc037812 */ /* 0x000fe200078efcff */
[----:B------:R3:W-:Y:S03]  /*9d30*/  @P1 STG.E.U16 desc[UR20][R6.64], R13 ;  /* 0x0000000d06001986 */ /* 0x0007e6000c101514 */
[----:B--2---:R-:W-:Y:S01]  /*9d40*/  ISETP.LT.AND P1, PT, R3, UR5, !P0 ;  /* 0x0000000503007c0c */ /* 0x004fe2000c721270 */
[----:B------:R-:W2:Y:S01]  /*9d50*/  LDCU UR5, c[0x0][0x39c] ;  /* 0x00007380ff0577ac */ /* 0x000ea20008000800 */
        /* <DEDUP_REMOVED lines=10> */
[----:B------:R-:W-:-:S04]  /*9e00*/  LEA R6, P4, R3, R0, 0x1 ;  /* 0x0000000003067211 */ /* 0x000fc800078808ff */
[----:B------:R-:W-:Y:S02]  /*9e10*/  LEA.HI.X.SX32 R7, R3, R2, 0x1, P4 ;  /* 0x0000000203077211 */ /* 0x000fe400020f0eff */
[----:B---3--:R-:W-:Y:S02]  /*9e20*/  PRMT R13, R146, 0x7632, R13 ;  /* 0x00007632920d7816 */ /* 0x008fe4000000000d */
[----:B------:R-:W-:Y:S02]  /*9e30*/  LOP3.LUT R3, R220, 0x46, RZ, 0xfc, !PT ;  /* 0x00000046dc037812 */ /* 0x000fe400078efcff */
[----:B-1----:R-:W-:Y:S01]  /*9e40*/  ISETP.LT.AND P4, PT, R4, UR4, !P0 ;  /* 0x0000000404007c0c */ /* 0x002fe2000c781270 */
[----:B------:R1:W-:Y:S01]  /*9e50*/  @P5 STG.E.U16 desc[UR20][R14.64], R13 ;  /* 0x0000000d0e005986 */ /* 0x0003e2000c101514 */
[----:B------:R-:W-:Y:S01]  /*9e60*/  LEA R12, P5, R17, R0, 0x1 ;  /* 0x00000000110c7211 */ /* 0x000fe200078a08ff */
[----:B------:R-:W3:Y:S01]  /*9e70*/  LDCU UR4, c[0x0][0x39c] ;  /* 0x00007380ff0477ac */ /* 0x000ee20008000800 */
[----:B------:R-:W-:Y:S01]  /*9e80*/  LOP3.LUT R4, R220, 0x48, RZ, 0xfc, !PT ;  /* 0x00000048dc047812 */ /* 0x000fe200078efcff */
[----:B------:R-:W-:Y:S01]  /*9e90*/  @P3 STG.E.U16 desc[UR20][R6.64], R147 ;  /* 0x0000009306003986 */ /* 0x000fe2000c101514 */
[----:B--2---:R-:W-:Y:S01]  /*9ea0*/  ISETP.LT.AND P3, PT, R3, UR5, !P0 ;  /* 0x0000000503007c0c */ /* 0x004fe2000c761270 */
[----:B------:R-:W2:Y:S01]  /*9eb0*/  LDCU UR5, c[0x0][0x39c] ;  /* 0x00007380ff0577ac */ /* 0x000ea20008000800 */
[----:B-1----:R-:W-:Y:S01]  /*9ec0*/  LEA.HI.X.SX32 R13, R17, R2, 0x1, P5 ;  /* 0x00000002110d7211 */ /* 0x002fe200028f0eff */
[----:B------:R-:W-:Y:S01]  /*9ed0*/  IMAD R17, R5, 0x2, R17 ;  /* 0x0000000205117824 */ /* 0x000fe200078e0211 */
[----:B------:R-:W-:-:S03]  /*9ee0*/  PRMT R15, R147, 0x7632, R15 ;  /* 0x00007632930f7816 */ /* 0x000fc6000000000f */
[----:B------:R-:W-:Y:S01]  /*9ef0*/  IMAD R3, R5, 0x2, R17 ;  /* 0x0000000205037824 */ /* 0x000fe200078e0211 */
[C---:B------:R-:W-:Y:S01]  /*9f00*/  LEA R14, P5, R17.reuse, R0, 0x1 ;  /* 0x00000000110e7211 */ /* 0x040fe200078a08ff */
[----:B------:R1:W-:Y:S01]  /*9f10*/  @P2 STG.E.U16 desc[UR20][R12.64], R15 ;  /* 0x0000000f0c002986 */ /* 0x0003e2000c101514 */
[----:B0-----:R-:W-:Y:S01]  /*9f20*/  ISETP.LT.AND P2, PT, R4, UR6, !P0 ;  /* 0x0000000604007c0c */ /* 0x001fe2000c741270 */
[----:B------:R-:W0:Y:S01]  /*9f30*/  LDCU UR6, c[0x0][0x39c] ;  /* 0x00007380ff0677ac */ /* 0x000e220008000800 */
[----:B------:R-:W-:Y:S02]  /*9f40*/  LOP3.LUT R4, R220, 0x4a, RZ, 0xfc, !PT ;  /* 0x0000004adc047812 */ /* 0x000fe400078efcff */
[----:B-1----:R-:W-:Y:S01]  /*9f50*/  LEA.HI.X.SX32 R15, R17, R2, 0x1, P5 ;  /* 0x00000002110f7211 */ /* 0x002fe200028f0eff */
[----:B------:R-:W-:Y:S01]  /*9f60*/  IMAD R17, R5, 0x2, R3 ;  /* 0x0000000205117824 */ /* 0x000fe200078e0203 */
[C---:B------:R-:W-:Y:S02]  /*9f70*/  LEA R6, P5, R3.reuse, R0, 0x1 ;  /* 0x0000000003067211 */ /* 0x040fe400078a08ff */
[----:B------:R-:W-:Y:S01]  /*9f80*/  PRMT R13, R156, 0x7632, R13 ;  /* 0x000076329c0d7816 */ /* 0x000fe2000000000d */
[----:B------:R-:W-:Y:S01]  /*9f90*/  @P6 STG.E.U16 desc[UR20][R14.64], R156 ;  /* 0x0000009c0e006986 */ /* 0x000fe2000c101514 */
[----:B------:R-:W-:-:S02]  /*9fa0*/  LEA.HI.X.SX32 R7, R3, R2, 0x1, P5 ;  /* 0x0000000203077211 */ /* 0x000fc400028f0eff */
[----:B------:R-:W-:Y:S02]  /*9fb0*/  LEA R12, P6, R17, R0, 0x1 ;  /* 0x00000000110c7211 */ /* 0x000fe400078c08ff */
[----:B---3--:R-:W-:Y:S01]  /*9fc0*/  ISETP.LT.AND P5, PT, R4, UR4, !P0 ;  /* 0x0000000404007c0c */ /* 0x008fe2000c7a1270 */
[----:B------:R1:W-:Y:S01]  /*9fd0*/  @P1 STG.E.U16 desc[UR20][R6.64], R13 ;  /* 0x0000000d06001986 */ /* 0x0003e2000c101514 */
[C---:B------:R-:W-:Y:S01]  /*9fe0*/  LOP3.LUT R3, R220.reuse, 0x4e, RZ, 0xfc, !PT ;  /* 0x0000004edc037812 */ /* 0x040fe200078efcff */
[----:B------:R-:W3:Y:S01]  /*9ff0*/  LDCU UR4, c[0x0][0x39c] ;  /* 0x00007380ff0477ac */ /* 0x000ee20008000800 */
[----:B------:R-:W-:-:S04]  /*a000*/  LOP3.LUT R4, R220, 0x4c, RZ, 0xfc, !PT ;  /* 0x0000004cdc047812 */ /* 0x000fc800078efcff */
[----:B--2---:R-:W-:Y:S01]  /*a010*/  ISETP.LT.AND P1, PT, R4, UR5, !P0 ;  /* 0x0000000504007c0c */ /* 0x004fe2000c721270 */
[----:B------:R-:W2:Y:S01]  /*a020*/  LDCU UR5, c[0x0][0x39c] ;  /* 0x00007380ff0577ac */ /* 0x000ea20008000800 */
[----:B------:R-:W-:Y:S02]  /*a030*/  LOP3.LUT R4, R220, 0x50, RZ, 0xfc, !PT ;  /* 0x00000050dc047812 */ /* 0x000fe400078efcff */
[----:B-1----:R-:W-:Y:S01]  /*a040*/  LEA.HI.X.SX32 R13, R17, R2, 0x1, P6 ;  /* 0x00000002110d7211 */ /* 0x002fe200030f0eff */
[----:B------:R-:W-:Y:S01]  /*a050*/  IMAD R17, R5, 0x2, R17 ;  /* 0x0000000205117824 */ /* 0x000fe200078e0211 */
[----:B0-----:R-:W-:Y:S01]  /*a060*/  ISETP.LT.AND P6, PT, R3, UR6, !P0 ;  /* 0x0000000603007c0c */ /* 0x001fe2000c7c1270 */
[----:B------:R-:W0:Y:S02]  /*a070*/  LDCU UR6, c[0x0][0x39c] ;  /* 0x00007380ff0677ac */ /* 0x000e240008000800 */
[----:B------:R1:W-:Y:S01]  /*a080*/  @P4 STG.E.U16 desc[UR20][R12.64], R157 ;  /* 0x0000009d0c004986 */ /* 0x0003e2000c101514 */
[----:B------:R-:W-:Y:S01]  /*a090*/  LEA R14, P4, R17, R0, 0x1 ;  /* 0x00000000110e7211 */ /* 0x000fe200078808ff */
[----:B------:R-:W-:-:S03]  /*a0a0*/  IMAD R3, R5, 0x2, R17 ;  /* 0x0000000205037824 */ /* 0x000fc600078e0211 */
[----:B------:R-:W-:Y:S01]  /*a0b0*/  LEA.HI.X.SX32 R15, R17, R2, 0x1, P4 ;  /* 0x00000002110f7211 */ /* 0x000fe200020f0eff */
[----:B------:R-:W-:Y:S01]  /*a0c0*/  IMAD R17, R5, 0x2, R3 ;  /* 0x0000000205117824 */ /* 0x000fe200078e0203 */
[----:B------:R-:W-:-:S04]  /*a0d0*/  LEA R6, P4, R3, R0, 0x1 ;  /* 0x0000000003067211 */ /* 0x000fc800078808ff */
[----:B------:R-:W-:Y:S02]  /*a0e0*/  LEA.HI.X.SX32 R7, R3, R2, 0x1, P4 ;  /* 0x0000000203077211 */ /* 0x000fe400020f0eff */
[----:B-1----:R-:W-:Y:S02]  /*a0f0*/  PRMT R13, R157, 0x7632, R13 ;  /* 0x000076329d0d7816 */ /* 0x002fe4000000000d */
[----:B------:R-:W-:Y:S02]  /*a100*/  LEA R12, P4, R17, R0, 0x1 ;  /* 0x00000000110c7211 */ /* 0x000fe400078808ff */
[----:B------:R-:W-:Y:S01]  /*a110*/  LOP3.LUT R3, R220, 0x52, RZ, 0xfc, !PT ;  /* 0x00000052dc037812 */ /* 0x000fe200078efcff */
[----:B------:R1:W-:Y:S01]  /*a120*/  @P3 STG.E.U16 desc[UR20][R14.64], R13 ;  /* 0x0000000d0e003986 */ /* 0x0003e2000c101514 */
[----:B---3--:R-:W-:Y:S01]  /*a130*/  ISETP.LT.AND P3, PT, R4, UR4, !P0 ;  /* 0x0000000404007c0c */ /* 0x008fe2000c761270 */
[----:B------:R-:W3:Y:S01]  /*a140*/  LDCU UR4, c[0x0][0x39c] ;  /* 0x00007380ff0477ac */ /* 0x000ee20008000800 */
[----:B------:R-:W-:Y:S01]  /*a150*/  LOP3.LUT R4, R220, 0x54, RZ, 0xfc, !PT ;  /* 0x00000054dc047812 */ /* 0x000fe200078efcff */
[----:B------:R4:W-:Y:S01]  /*a160*/  @P2 STG.E.U16 desc[UR20][R6.64], R158 ;  /* 0x0000009e06002986 */ /* 0x0009e2000c101514 */
[----:B--2---:R-:W-:Y:S01]  /*a170*/  ISETP.LT.AND P2, PT, R3, UR5, !P0 ;  /* 0x0000000503007c0c */ /* 0x004fe2000c741270 */
[----:B------:R-:W2:Y:S01]  /*a180*/  LDCU UR5, c[0x0][0x39c] ;  /* 0x00007380ff0577ac */ /* 0x000ea20008000800 */
[----:B-1----:R-:W-:Y:S01]  /*a190*/  LEA.HI.X.SX32 R13, R17, R2, 0x1, P4 ;  /* 0x00000002110d7211 */ /* 0x002fe200020f0eff */
[C---:B------:R-:W-:Y:S01]  /*a1a0*/  IMAD R17, R5.reuse, 0x2, R17 ;  /* 0x0000000205117824 */ /* 0x040fe200078e0211 */
[----:B0-----:R-:W-:Y:S01]  /*a1b0*/  ISETP.LT.AND P4, PT, R4, UR6, !P0 ;  /* 0x0000000604007c0c */ /* 0x001fe2000c781270 */
[----:B------:R-:W0:Y:S01]  /*a1c0*/  LDCU UR6, c[0x0][0x39c] ;  /* 0x00007380ff0677ac */ /* 0x000e220008000800 */
[----:B----4-:R-:W-:Y:S01]  /*a1d0*/  PRMT R7, R158, 0x7632, R7 ;  /* 0x000076329e077816 */ /* 0x010fe20000000007 */
[----:B------:R-:W-:Y:S01]  /*a1e0*/  IMAD R3, R5, 0x2, R17 ;  /* 0x0000000205037824 */ /* 0x000fe200078e0211 */
[----:B------:R-:W-:-:S03]  /*a1f0*/  LOP3.LUT R4, R220, 0x56, RZ, 0xfc, !PT ;  /* 0x00000056dc047812 */ /* 0x000fc600078efcff */
[----:B------:R1:W-:Y:S01]  /*a200*/  @P5 STG.E.U16 desc[UR20][R12.64], R7 ;  /* 0x000000070c005986 */ /* 0x0003e2000c101514 */
[----:B------:R-:W-:-:S04]  /*a210*/  LEA R14, P5, R17, R0, 0x1 ;  /* 0x00000000110e7211 */ /* 0x000fc800078a08ff */
[----:B------:R-:W-:Y:S01]  /*a220*/  LEA.HI.X.SX32 R15, R17, R2, 0x1, P5 ;  /* 0x00000002110f7211 */ /* 0x000fe200028f0eff */
[----:B------:R-:W-:Y:S01]  /*a230*/  IMAD R17, R5, 0x2, R3 ;  /* 0x0000000205117824 */ /* 0x000fe200078e0203 */
[----:B------:R-:W-:-:S03]  /*a240*/  LEA R6, P5, R3, R0, 0x1 ;  /* 0x0000000003067211 */ /* 0x000fc600078a08ff */
[----:B------:R-:W-:Y:S01]  /*a250*/  @P1 STG.E.U16 desc[UR20][R14.64], R159 ;  /* 0x0000009f0e001986 */ /* 0x000fe2000c101514 */
[----:B---3--:R-:W-:Y:S01]  /*a260*/  ISETP.LT.AND P1, PT, R4, UR4, !P0 ;  /* 0x0000000404007c0c */ /* 0x008fe2000c721270 */
[----:B------:R-:W3:Y:S01]  /*a270*/  LDCU UR4, c[0x0][0x39c] ;  /* 0x00007380ff0477ac */ /* 0x000ee20008000800 */
[----:B-1----:R-:W-:Y:S02]  /*a280*/  LEA.HI.X.SX32 R7, R3, R2, 0x1, P5 ;  /* 0x0000000203077211 */ /* 0x002fe400028f0eff */
[----:B------:R-:W-:Y:S02]  /*a290*/  PRMT R13, R159, 0x7632, R13 ;  /* 0x000076329f0d7816 */ /* 0x000fe4000000000d */
[----:B------:R-:W-:Y:S02]  /*a2a0*/  LEA R12, P5, R17, R0, 0x1 ;  /* 0x00000000110c7211 */ /* 0x000fe400078a08ff */
[C---:B------:R-:W-:Y:S01]  /*a2b0*/  LOP3.LUT R3, R220.reuse, 0x5a, RZ, 0xfc, !PT ;  /* 0x0000005adc037812 */ /* 0x040fe200078efcff */
[----:B------:R1:W-:Y:S01]  /*a2c0*/  @P6 STG.E.U16 desc[UR20][R6.64], R13 ;  /* 0x0000000d06006986 */ /* 0x0003e2000c101514 */
[----:B------:R-:W-:-:S02]  /*a2d0*/  LOP3.LUT R4, R220, 0x58, RZ, 0xfc, !PT ;  /* 0x00000058dc047812 */ /* 0x000fc400078efcff */
[----:B0-----:R-:W-:Y:S01]  /*a2e0*/  ISETP.LT.AND P6, PT, R3, UR6, !P0 ;  /* 0x0000000603007c0c */ /* 0x001fe2000c7c1270 */
[----:B------:R-:W0:Y:S01]  /*a2f0*/  LDCU UR6, c[0x0][0x39c] ;  /* 0x00007380ff0677ac */ /* 0x000e220008000800 */
[----:B-1----:R-:W-:Y:S01]  /*a300*/  LEA.HI.X.SX32 R13, R17, R2, 0x1, P5 ;  /* 0x00000002110d7211 */ /* 0x002fe200028f0eff */
[----:B------:R-:W-:Y:S01]  /*a310*/  IMAD R17, R5, 0x2, R17 ;  /* 0x0000000205117824 */ /* 0x000fe200078e0211 */
[----:B--2---:R-:W-:Y:S01]  /*a320*/  ISETP.LT.AND P5, PT, R4, UR5, !P0 ;  /* 0x0000000504007c0c */ /* 0x004fe2000c7a1270 */
[----:B------:R-:W1:Y:S01]  /*a330*/  LDCU UR5, c[0x0][0x39c] ;  /* 0x00007380ff0577ac */ /* 0x000e620008000800 */
[----:B------:R-:W-:Y:S01]  /*a340*/  LOP3.LUT R4, R220, 0x5c, RZ, 0xfc, !PT ;  /* 0x0000005cdc047812 */ /* 0x000fe200078efcff */
[----:B------:R2:W-:Y:S01]  /*a350*/  @P3 STG.E.U16 desc[UR20][R12.64], R164 ;  /* 0x000000a40c003986 */ /* 0x0005e2000c101514 */
[----:B------:R-:W-:Y:S01]  /*a360*/  LEA R14, P3, R17, R0, 0x1 ;  /* 0x00000000110e7211 */ /* 0x000fe200078608ff */
[----:B------:R-:W-:-:S03]  /*a370*/  IMAD R3, R5, 0x2, R17 ;  /* 0x0000000205037824 */ /* 0x000fc600078e0211 */
[----:B------:R-:W-:Y:S01]  /*a380*/  LEA.HI.X.SX32 R15, R17, R2, 0x1, P3 ;  /* 0x00000002110f7211 */ /* 0x000fe200018f0eff */
[----:B------:R-:W-:Y:S01]  /*a390*/  IMAD R17, R5, 0x2, R3 ;  /* 0x0000000205117824 */ /* 0x000fe200078e0203 */
[----:B------:R-:W-:-:S04]  /*a3a0*/  LEA R6, P3, R3, R0, 0x1 ;  /* 0x0000000003067211 */ /* 0x000fc800078608ff */
[----:B------:R-:W-:Y:S01]  /*a3b0*/  LEA.HI.X.SX32 R7, R3, R2, 0x1, P3 ;  /* 0x0000000203077211 */ /* 0x000fe200018f0eff */
[----:B------:R-:W-:Y:S01]  /*a3c0*/  IMAD R3, R5, 0x2, R17 ;  /* 0x0000000205037824 */ /* 0x000fe200078e0211 */
[----:B--2---:R-:W-:Y:S02]  /*a3d0*/  PRMT R13, R164, 0x7632, R13 ;  /* 0x00007632a40d7816 */ /* 0x004fe4000000000d */
[----:B------:R-:W-:-:S03]  /*a3e0*/  LEA R12, P3, R17, R0, 0x1 ;  /* 0x00000000110c7211 */ /* 0x000fc600078608ff */
[----:B------:R2:W-:Y:S01]  /*a3f0*/  @P2 STG.E.U16 desc[UR20][R14.64], R13 ;  /* 0x0000000d0e002986 */ /* 0x0005e2000c101514 */
[----:B---3--:R-:W-:Y:S01]  /*a400*/  ISETP.LT.AND P2, PT, R4, UR4, !P0 ;  /* 0x0000000404007c0c */ /* 0x008fe2000c741270 */
[----:B------:R-:W3:Y:S01]  /*a410*/  LDCU UR4, c[0x0][0x39c] ;  /* 0x00007380ff0477ac */ /* 0x000ee20008000800 */
[----:B------:R-:W-:Y:S01]  /*a420*/  LOP3.LUT R4, R220, 0x5e, RZ, 0xfc, !PT ;  /* 0x0000005edc047812 */ /* 0x000fe200078efcff */
[----:B------:R4:W-:Y:S01]  /*a430*/  @P4 STG.E.U16 desc[UR20][R6.64], R165 ;  /* 0x000000a506004986 */ /* 0x0009e2000c101514 */
[----:B--2---:R-:W-:Y:S02]  /*a440*/  LEA R14, P4, R3, R0, 0x1 ;  /* 0x00000000030e7211 */ /* 0x004fe400078808ff */
[-C--:B------:R-:W-:Y:S02]  /*a450*/  LEA.HI.X.SX32 R13, R17, R2.reuse, 0x1, P3 ;  /* 0x00000002110d7211 */ /* 0x080fe400018f0eff */
[----:B----4-:R-:W-:Y:S02]  /*a460*/  PRMT R7, R165, 0x7632, R7 ;  /* 0x00007632a5077816 */ /* 0x010fe40000000007 */
[----:B-1----:R-:W-:Y:S01]  /*a470*/  ISETP.LT.AND P3, PT, R4, UR5, !P0 ;  /* 0x0000000504007c0c */ /* 0x002fe2000c761270 */
[----:B------:R-:W1:Y:S01]  /*a480*/  LDCU UR5, c[0x0][0x39c] ;  /* 0x00007380ff0577ac */ /* 0x000e620008000800 */
[----:B------:R-:W-:Y:S01]  /*a490*/  LEA.HI.X.SX32 R15, R3, R2, 0x1, P4 ;  /* 0x00000002030f7211 */ /* 0x000fe200020f0eff */
[C---:B------:R-:W-:Y:S01]  /*a4a0*/  IMAD R3, R5.reuse, 0x2, R3 ;  /* 0x0000000205037824 */ /* 0x040fe200078e0203 */
[----:B------:R-:W-:Y:S01]  /*a4b0*/  LOP3.LUT R4, R220, 0x62, RZ, 0xfc, !PT ;  /* 0x00000062dc047812 */ /* 0x000fe200078efcff */
[----:B------:R2:W-:Y:S01]  /*a4c0*/  @P1 STG.E.U16 desc[UR20][R12.64], R7 ;  /* 0x000000070c001986 */ /* 0x0005e2000c101514 */
[----:B0-----:R-:W-:Y:S01]  /*a4d0*/  ISETP.LT.AND P4, PT, R16, UR6, !P0 ;  /* 0x0000000610007c0c */ /* 0x001fe2000c781270 */
[----:B------:R-:W-:Y:S01]  /*a4e0*/  IMAD R17, R5, 0x2, R3 ;  /* 0x0000000205117824 */ /* 0x000fe200078e0203 */
[----:B---3--:R-:W-:Y:S01]  /*a4f0*/  ISETP.LT.AND P1, PT, R4, UR4, !P0 ;  /* 0x0000000404007c0c */ /* 0x008fe2000c721270 */
[----:B------:R0:W-:Y:S01]  /*a500*/  @P5 STG.E.U16 desc[UR20][R14.64], R166 ;  /* 0x000000a60e005986 */ /* 0x0001e2000c101514 */
[----:B------:R-:W-:Y:S01]  /*a510*/  LEA R6, P5, R3, R0, 0x1 ;  /* 0x0000000003067211 */ /* 0x000fe200078a08ff */
[----:B------:R-:W3:Y:S01]  /*a520*/  LDCU UR4, c[0x0][0x39c] ;  /* 0x00007380ff0477ac */ /* 0x000ee20008000800 */
[----:B------:R-:W-:-:S02]  /*a530*/  LOP3.LUT R4, R220, 0x64, RZ, 0xfc, !PT ;  /* 0x00000064dc047812 */ /* 0x000fc400078efcff */
[----:B------:R-:W-:Y:S01]  /*a540*/  LOP3.LUT R16, R220, 0x6c, RZ, 0xfc, !PT ;  /* 0x0000006cdc107812 */ /* 0x000fe200078efcff */
[----:B------:R-:W4:Y:S01]  /*a550*/  LDCU UR6, c[0x0][0x39c] ;  /* 0x00007380ff0677ac */ /* 0x000f220008000800 */
[----:B--2---:R-:W-:Y:S01]  /*a560*/  LEA.HI.X.SX32 R7, R3, R2, 0x1, P5 ;  /* 0x0000000203077211 */ /* 0x004fe200028f0eff */
[----:B------:R-:W-:Y:S01]  /*a570*/  IMAD R3, R5, 0x2, R17 ;  /* 0x0000000205037824 */ /* 0x000fe200078e0211 */
[C---:B------:R-:W-:Y:S02]  /*a580*/  LEA R12, P5, R17.reuse, R0, 0x1 ;  /* 0x00000000110c7211 */ /* 0x040fe400078a08ff */
[----:B0-----:R-:W-:Y:S02]  /*a590*/  PRMT R15, R166, 0x7632, R15 ;  /* 0x00007632a60f7816 */ /* 0x001fe4000000000f */
[----:B------:R-:W-:Y:S02]  /*a5a0*/  LEA.HI.X.SX32 R13, R17, R2, 0x1, P5 ;  /* 0x00000002110d7211 */ /* 0x000fe400028f0eff */
[----:B-1----:R-:W-:Y:S01]  /*a5b0*/  ISETP.LT.AND P5, PT, R4, UR5, !P0 ;  /* 0x0000000504007c0c */ /* 0x002fe2000c7a1270 */
[----:B------:R0:W-:Y:S01]  /*a5c0*/  @P6 STG.E.U16 desc[UR20][R6.64], R15 ;  /* 0x0000000f06006986 */ /* 0x0001e2000c101514 */
[----:B------:R-:W-:Y:S01]  /*a5d0*/  LEA R14, P6, R3, R0, 0x1 ;  /* 0x00000000030e7211 */ /* 0x000fe200078c08ff */
[----:B------:R-:W1:Y:S01]  /*a5e0*/  LDCU UR5, c[0x0][0x39c] ;  /* 0x00007380ff0577ac */ /* 0x000e620008000800 */
[----:B------:R-:W-:Y:S01]  /*a5f0*/  LOP3.LUT R4, R220, 0x66, RZ, 0xfc, !PT ;  /* 0x00000066dc047812 */ /* 0x000fe200078efcff */
[----:B------:R-:W-:Y:S03]  /*a600*/  @P2 STG.E.U16 desc[UR20][R12.64], R167 ;  /* 0x000000a70c002986 */ /* 0x000fe6000c101514 */
[----:B---3--:R-:W-:Y:S01]  /*a610*/  ISETP.LT.AND P2, PT, R4, UR4, !P0 ;  /* 0x0000000404007c0c */ /* 0x008fe2000c741270 */
[----:B------:R-:W2:Y:S01]  /*a620*/  LDCU UR4, c[0x0][0x39c] ;  /* 0x00007380ff0477ac */ /* 0x000ea20008000800 */
[----:B------:R-:W-:-:S02]  /*a630*/  LOP3.LUT R4, R220, 0x68, RZ, 0xfc, !PT ;  /* 0x00000068dc047812 */ /* 0x000fc400078efcff */
[----:B0-----:R-:W-:Y:S01]  /*a640*/  LEA.HI.X.SX32 R15, R3, R2, 0x1, P6 ;  /* 0x00000002030f7211 */ /* 0x001fe200030f0eff */
[----:B------:R-:W-:Y:S01]  /*a650*/  IMAD R3, R5, 0x2, R3 ;  /* 0x0000000205037824 */ /* 0x000fe200078e0203 */
[----:B------:R-:W-:-:S03]  /*a660*/  PRMT R7, R167, 0x7632, R7 ;  /* 0x00007632a7077816 */ /* 0x000fc60000000007 */
[----:B------:R-:W-:Y:S01]  /*a670*/  IMAD R17, R5, 0x2, R3 ;  /* 0x0000000205117824 */ /* 0x000fe200078e0203 */
[C---:B------:R-:W-:Y:S01]  /*a680*/  LEA R6, P6, R3.reuse, R0, 0x1 ;  /* 0x0000000003067211 */ /* 0x040fe200078c08ff */
[----:B------:R0:W-:Y:S01]  /*a690*/  @P3 STG.E.U16 desc[UR20][R14.64], R7 ;  /* 0x000000070e003986 */ /* 0x0001e2000c101514 */
[----:B----4-:R-:W-:Y:S01]  /*a6a0*/  ISETP.LT.AND P3, PT, R4, UR6, !P0 ;  /* 0x0000000604007c0c */ /* 0x010fe2000c761270 */
[----:B------:R-:W3:Y:S01]  /*a6b0*/  LDCU UR6, c[0x0][0x39c] ;  /* 0x00007380ff0677ac */ /* 0x000ee20008000800 */
[----:B------:R-:W-:Y:S02]  /*a6c0*/  LOP3.LUT R4, R220, 0x6a, RZ, 0xfc, !PT ;  /* 0x0000006adc047812 */ /* 0x000fe400078efcff */
[----:B0-----:R-:W-:Y:S01]  /*a6d0*/  LEA.HI.X.SX32 R7, R3, R2, 0x1, P6 ;  /* 0x0000000203077211 */ /* 0x001fe200030f0eff */
[----:B------:R-:W-:Y:S01]  /*a6e0*/  IMAD R3, R5, 0x2, R17 ;  /* 0x0000000205037824 */ /* 0x000fe200078e0211 */
[C---:B------:R-:W-:Y:S02]  /*a6f0*/  LEA R12, P6, R17.reuse, R0, 0x1 ;  /* 0x00000000110c7211 */ /* 0x040fe400078c08ff */
[----:B------:R-:W-:Y:S01]  /*a700*/  PRMT R15, R168, 0x7632, R15 ;  /* 0x00007632a80f7816 */ /* 0x000fe2000000000f */
[----:B------:R-:W-:Y:S01]  /*a710*/  @P4 STG.E.U16 desc[UR20][R6.64], R168 ;  /* 0x000000a806004986 */ /* 0x000fe2000c101514 */
[----:B------:R-:W-:-:S02]  /*a720*/  LEA.HI.X.SX32 R13, R17, R2, 0x1, P6 ;  /* 0x00000002110d7211 */ /* 0x000fc400030f0eff */
[----:B------:R-:W-:Y:S02]  /*a730*/  LEA R14, P6, R3, R0, 0x1 ;  /* 0x00000000030e7211 */ /* 0x000fe400078c08ff */
[----:B--2---:R-:W-:Y:S01]  /*a740*/  ISETP.LT.AND P4, PT, R4, UR4, !P0 ;  /* 0x0000000404007c0c */ /* 0x004fe2000c781270 */
[----:B------:R0:W-:Y:S01]  /*a750*/  @P1 STG.E.U16 desc[UR20][R12.64], R15 ;  /* 0x0000000f0c001986 */ /* 0x0001e2000c101514 */
[----:B------:R-:W2:Y:S01]  /*a760*/  LDCU UR4, c[0x0][0x39c] ;  /* 0x00007380ff0477ac */ /* 0x000ea20008000800 */
[----:B------:R-:W-:-:S04]  /*a770*/  LOP3.LUT R4, R220, 0x6e, RZ, 0xfc, !PT ;  /* 0x0000006edc047812 */ /* 0x000fc800078efcff */
[----:B---3--:R-:W-:Y:S01]  /*a780*/  ISETP.LT.AND P1, PT, R4, UR6, !P0 ;  /* 0x0000000604007c0c */ /* 0x008fe2000c721270 */
[----:B------:R-:W3:Y:S01]  /*a790*/  LDCU UR6, c[0x0][0x39c] ;  /* 0x00007380ff0677ac */ /* 0x000ee20008000800 */
[----:B------:R-:W-:Y:S02]  /*a7a0*/  LOP3.LUT R4, R220, 0x70, RZ, 0xfc, !PT ;  /* 0x00000070dc047812 */ /* 0x000fe400078efcff */
[----:B0-----:R-:W-:Y:S01]  /*a7b0*/  LEA.HI.X.SX32 R15, R3, R2, 0x1, P6 ;  /* 0x00000002030f7211 */ /* 0x001fe200030f0eff */
[----:B------:R-:W-:Y:S01]  /*a7c0*/  IMAD R3, R5, 0x2, R3 ;  /* 0x0000000205037824 */ /* 0x000fe200078e0203 */
[----:B-1----:R-:W-:Y:S01]  /*a7d0*/  ISETP.LT.AND P6, PT, R16, UR5, !P0 ;  /* 0x0000000510007c0c */ /* 0x002fe2000c7c1270 */
        /* <DEDUP_REMOVED lines=10> */
[----:B------:R-:W-:-:S03]  /*a880*/  LEA R14, P5, R3, R0, 0x1 ;  /* 0x00000000030e7211 */ /* 0x000fc600078a08ff */
[----:B------:R1:W-:Y:S01]  /*a890*/  @P2 STG.E.U16 desc[UR20][R6.64], R15 ;  /* 0x0000000f06002986 */ /* 0x0003e2000c101514 */
[----:B--2---:R-:W-:Y:S01]  /*a8a0*/  ISETP.LT.AND P2, PT, R4, UR4, !P0 ;  /* 0x0000000404007c0c */ /* 0x004fe2000c741270 */
[----:B------:R-:W2:Y:S01]  /*a8b0*/  LDCU UR4, c[0x0][0x39c] ;  /* 0x00007380ff0477ac */ /* 0x000ea20008000800 */
[----:B------:R-:W-:Y:S01]  /*a8c0*/  LOP3.LUT R4, R220, 0x72, RZ, 0xfc, !PT ;  /* 0x00000072dc047812 */ /* 0x000fe200078efcff */
[----:B------:R-:W-:Y:S03]  /*a8d0*/  @P3 STG.E.U16 desc[UR20][R12.64], R170 ;  /* 0x000000aa0c003986 */ /* 0x000fe6000c101514 */
[----:B0-----:R-:W-:Y:S01]  /*a8e0*/  ISETP.LT.AND P3, PT, R4, UR5, !P0 ;  /* 0x0000000504007c0c */ /* 0x001fe2000c761270 */
[----:B------:R-:W0:Y:S01]  /*a8f0*/  LDCU UR5, c[0x0][0x39c] ;  /* 0x00007380ff0577ac */ /* 0x000e220008000800 */
[----:B------:R-:W-:Y:S02]  /*a900*/  LOP3.LUT R4, R220, 0x74, RZ, 0xfc, !PT ;  /* 0x00000074dc047812 */ /* 0x000fe400078efcff */
[----:B-1----:R-:W-:Y:S01]  /*a910*/  LEA.HI.X.SX32 R15, R3, R2, 0x1, P5 ;  /* 0x00000002030f7211 */ /* 0x002fe200028f0eff */
[----:B------:R-:W-:Y:S01]  /*a920*/  IMAD R3, R5, 0x2, R3 ;  /* 0x0000000205037824 */ /* 0x000fe200078e0203 */
[----:B------:R-:W-:-:S03]  /*a930*/  PRMT R7, R170, 0x7632, R7 ;  /* 0x00007632aa077816 */ /* 0x000fc60000000007 */
[----:B------:R-:W-:Y:S01]  /*a940*/  IMAD R17, R5, 0x2, R3 ;  /* 0x0000000205117824 */ /* 0x000fe200078e0203 */
[C---:B------:R-:W-:Y:S01]  /*a950*/  LEA R6, P5, R3.reuse, R0, 0x1 ;  /* 0x0000000003067211 */ /* 0x040fe200078a08ff */
[----:B------:R1:W-:Y:S01]  /*a960*/  @P4 STG.E.U16 desc[UR20][R14.64], R7 ;  /* 0x000000070e004986 */ /* 0x0003e2000c101514 */
[----:B---3--:R-:W-:Y:S01]  /*a970*/  ISETP.LT.AND P4, PT, R4, UR6, !P0 ;  /* 0x0000000604007c0c */ /* 0x008fe2000c781270 */
[----:B------:R-:W3:Y:S01]  /*a980*/  LDCU UR6, c[0x0][0x39c] ;  /* 0x00007380ff0677ac */ /* 0x000ee20008000800 */
[----:B------:R-:W-:Y:S02]  /*a990*/  LOP3.LUT R4, R220, 0x76, RZ, 0xfc, !PT ;  /* 0x00000076dc047812 */ /* 0x000fe400078efcff */
[----:B-1----:R-:W-:Y:S01]  /*a9a0*/  LEA.HI.X.SX32 R7, R3, R2, 0x1, P5 ;  /* 0x0000000203077211 */ /* 0x002fe200028f0eff */
[----:B------:R-:W-:Y:S01]  /*a9b0*/  IMAD R3, R5, 0x2, R17 ;  /* 0x0000000205037824 */ /* 0x000fe200078e0211 */
[----:B------:R-:W-:Y:S02]  /*a9c0*/  LEA R12, P5, R17, R0, 0x1 ;  /* 0x00000000110c7211 */ /* 0x000fe400078a08ff */
[----:B------:R-:W-:Y:S01]  /*a9d0*/  PRMT R15, R171, 0x7632, R15 ;  /* 0x00007632ab0f7816 */ /* 0x000fe2000000000f */
[----:B------:R-:W-:Y:S01]  /*a9e0*/  @P6 STG.E.U16 desc[UR20][R6.64], R171 ;  /* 0x000000ab06006986 */ /* 0x000fe2000c101514 */
[----:B------:R-:W-:-:S02]  /*a9f0*/  LEA.HI.X.SX32 R13, R17, R2, 0x1, P5 ;  /* 0x00000002110d7211 */ /* 0x000fc400028f0eff */
[C---:B------:R-:W-:Y:S02]  /*aa00*/  LEA R14, P6, R3.reuse, R0, 0x1 ;  /* 0x00000000030e7211 */ /* 0x040fe400078c08ff */
[----:B--2---:R-:W-:Y:S01]  /*aa10*/  ISETP.LT.AND P5, PT, R4, UR4, !P0 ;  /* 0x0000000404007c0c */ /* 0x004fe2000c7a1270 */
[----:B------:R1:W-:Y:S01]  /*aa20*/  @P1 STG.E.U16 desc[UR20][R12.64], R15 ;  /* 0x0000000f0c001986 */ /* 0x0003e2000c101514 */
[----:B------:R-:W2:Y:S01]  /*aa30*/  LDCU UR4, c[0x0][0x39c] ;  /* 0x00007380ff0477ac */ /* 0x000ea20008000800 */
[----:B0-----:R-:W-:Y:S02]  /*aa40*/  ISETP.LT.AND P1, PT, R16, UR5, !P0 ;  /* 0x0000000510007c0c */ /* 0x001fe4000c721270 */
[----:B------:R-:W-:Y:S01]  /*aa50*/  LOP3.LUT R4, R220, 0x7a, RZ, 0xfc, !PT ;  /* 0x0000007adc047812 */ /* 0x000fe200078efcff */
[----:B------:R-:W0:Y:S01]  /*aa60*/  LDCU UR5, c[0x0][0x39c] ;  /* 0x00007380ff0577ac */ /* 0x000e220008000800 */
[----:B-1----:R-:W-:Y:S01]  /*aa70*/  LEA.HI.X.SX32 R15, R3, R2, 0x1, P6 ;  /* 0x00000002030f7211 */ /* 0x002fe200030f0eff */
[----:B------:R-:W-:Y:S01]  /*aa80*/  IMAD R3, R5, 0x2, R3 ;  /* 0x0000000205037824 */ /* 0x000fe200078e0203 */
[----:B---3--:R-:W-:Y:S01]  /*aa90*/  ISETP.LT.AND P6, PT, R4, UR6, !P0 ;  /* 0x0000000604007c0c */ /* 0x008fe2000c7c1270 */
        /* <DEDUP_REMOVED lines=10> */
[----:B--2---:R-:W-:Y:S01]  /*ab40*/  ISETP.LT.AND P2, PT, R4, UR4, !P0 ;  /* 0x0000000404007c0c */ /* 0x004fe2000c741270 */
[----:B------:R-:W2:Y:S01]  /*ab50*/  LDCU UR4, c[0x0][0x39c] ;  /* 0x00007380ff0477ac */ /* 0x000ea20008000800 */
[----:B------:R-:W-:Y:S01]  /*ab60*/  LOP3.LUT R4, R220, 0x7e, RZ, 0xfc, !PT ;  /* 0x0000007edc047812 */ /* 0x000fe200078efcff */
[----:B------:R3:W-:Y:S01]  /*ab70*/  @P3 STG.E.U16 desc[UR20][R6.64], R15 ;  /* 0x0000000f06003986 */ /* 0x0007e2000c101514 */
[----:B------:R-:W-:-:S03]  /*ab80*/  LEA R14, P3, R3, R0, 0x1 ;  /* 0x00000000030e7211 */ /* 0x000fc600078608ff */
[----:B------:R-:W-:Y:S01]  /*ab90*/  @P4 STG.E.U16 desc[UR20][R12.64], R133 ;  /* 0x000000850c004986 */ /* 0x000fe2000c101514 */
[----:B---3--:R-:W-:Y:S01]  /*aba0*/  LEA.HI.X.SX32 R15, R3, R2, 0x1, P3 ;  /* 0x00000002030f7211 */ /* 0x008fe200018f0eff */
[----:B------:R-:W-:Y:S01]  /*abb0*/  IMAD R3, R5, 0x2, R3 ;  /* 0x0000000205037824 */ /* 0x000fe200078e0203 */
[----:B------:R-:W-:Y:S02]  /*abc0*/  PRMT R7, R133, 0x7632, R7 ;  /* 0x0000763285077816 */ /* 0x000fe40000000007 */
[----:B0-----:R-:W-:Y:S01]  /*abd0*/  ISETP.LT.AND P3, PT, R4, UR5, !P0 ;  /* 0x0000000504007c0c */ /* 0x001fe2000c761270 */
[----:B------:R-:W-:Y:S01]  /*abe0*/  IMAD R17, R5, 0x2, R3 ;  /* 0x0000000205117824 */ /* 0x000fe200078e0203 */
[----:B------:R-:W-:Y:S01]  /*abf0*/  LOP3.LUT R4, R220, 0x80, RZ, 0xfc, !PT ;  /* 0x00000080dc047812 */ /* 0x000fe200078efcff */
[----:B------:R0:W-:Y:S01]  /*ac00*/  @P5 STG.E.U16 desc[UR20][R14.64], R7 ;  /* 0x000000070e005986 */ /* 0x0001e2000c101514 */
[----:B------:R-:W-:Y:S01]  /*ac10*/  LEA R6, P5, R3, R0, 0x1 ;  /* 0x0000000003067211 */ /* 0x000fe200078a08ff */
[----:B------:R-:W3:Y:S01]  /*ac20*/  LDCU UR5, c[0x0][0x39c] ;  /* 0x00007380ff0577ac */ /* 0x000ee20008000800 */
[----:B-1----:R-:W-:-:S02]  /*ac30*/  ISETP.LT.AND P4, PT, R4, UR6, !P0 ;  /* 0x0000000604007c0c */ /* 0x002fc4000c781270 */
[C---:B------:R-:W-:Y:S01]  /*ac40*/  LOP3.LUT R4, R220.reuse, 0x84, RZ, 0xfc, !PT ;  /* 0x00000084dc047812 */ /* 0x040fe200078efcff */
[----:B------:R-:W1:Y:S01]  /*ac50*/  LDCU UR6, c[0x0][0x39c] ;  /* 0x00007380ff0677ac */ /* 0x000e620008000800 */
[----:B0-----:R-:W-:Y:S02]  /*ac60*/  LEA.HI.X.SX32 R7, R3, R2, 0x1, P5 ;  /* 0x0000000203077211 */ /* 0x001fe400028f0eff */
[C---:B------:R-:W-:Y:S02]  /*ac70*/  LEA R12, P5, R17.reuse, R0, 0x1 ;  /* 0x00000000110c7211 */ /* 0x040fe400078a08ff */
[----:B------:R-:W-:Y:S01]  /*ac80*/  LOP3.LUT R3, R220, 0x82, RZ, 0xfc, !PT ;  /* 0x00000082dc037812 */ /* 0x000fe200078efcff */
[----:B------:R0:W-:Y:S01]  /*ac90*/  @P1 STG.E.U16 desc[UR20][R6.64], R134 ;  /* 0x0000008606001986 */ /* 0x0001e2000c101514 */
[----:B------:R-:W-:Y:S01]  /*aca0*/  LEA.HI.X.SX32 R13, R17, R2, 0x1, P5 ;  /* 0x00000002110d7211 */ /* 0x000fe200028f0eff */
[----:B------:R-:W-:Y:S01]  /*acb0*/  IMAD R17, R5, 0x2, R17 ;  /* 0x0000000205117824 */ /* 0x000fe200078e0211 */
[----:B--2---:R-:W-:Y:S01]  /*acc0*/  ISETP.LT.AND P1, PT, R3, UR4, !P0 ;  /* 0x0000000403007c0c */ /* 0x004fe2000c721270 */
[----:B------:R-:W2:Y:S01]  /*acd0*/  LDCU UR4, c[0x0][0x39c] ;  /* 0x00007380ff0477ac */ /* 0x000ea20008000800 */
[----:B------:R-:W-:Y:S01]  /*ace0*/  PRMT R15, R134, 0x7632, R15 ;  /* 0x00007632860f7816 */ /* 0x000fe2000000000f */
[----:B------:R-:W-:Y:S01]  /*acf0*/  IMAD R3, R5, 0x2, R17 ;  /* 0x0000000205037824 */ /* 0x000fe200078e0211 */
[----:B------:R-:W-:-:S03]  /*ad00*/  LEA R14, P5, R17, R0, 0x1 ;  /* 0x00000000110e7211 */ /* 0x000fc600078a08ff */
[----:B------:R4:W-:Y:S01]  /*ad10*/  @P6 STG.E.U16 desc[UR20][R12.64], R15 ;  /* 0x0000000f0c006986 */ /* 0x0009e2000c101514 */
[----:B------:R-:W-:Y:S02]  /*ad20*/  LEA R16, P6, R3, R0, 0x1 ;  /* 0x0000000003107211 */ /* 0x000fe400078c08ff */
[----:B0-----:R-:W-:Y:S02]  /*ad30*/  PRMT R7, R135, 0x7632, R7 ;  /* 0x0000763287077816 */ /* 0x001fe40000000007 */
[-C--:B----4-:R-:W-:Y:S02]  /*ad40*/  LEA.HI.X.SX32 R15, R17, R2.reuse, 0x1, P5 ;  /* 0x00000002110f7211 */ /* 0x090fe400028f0eff */
[----:B---3--:R-:W-:Y:S01]  /*ad50*/  ISETP.LT.AND P5, PT, R4, UR5, !P0 ;  /* 0x0000000504007c0c */ /* 0x008fe2000c7a1270 */
[----:B------:R-:W0:Y:S01]  /*ad60*/  LDCU UR5, c[0x0][0x39c] ;  /* 0x00007380ff0577ac */ /* 0x000e220008000800 */
[----:B------:R-:W-:Y:S01]  /*ad70*/  LOP3.LUT R4, R220, 0x86, RZ, 0xfc, !PT ;  /* 0x00000086dc047812 */ /* 0x000fe200078efcff */
[----:B------:R3:W-:Y:S01]  /*ad80*/  @P2 STG.E.U16 desc[UR20][R14.64], R135 ;  /* 0x000000870e002986 */ /* 0x0007e2000c101514 */
[----:B------:R-:W-:Y:S01]  /*ad90*/  LEA.HI.X.SX32 R17, R3, R2, 0x1, P6 ;  /* 0x0000000203117211 */ /* 0x000fe200030f0eff */
[----:B------:R-:W-:Y:S01]  /*ada0*/  IMAD R3, R5, 0x2, R3 ;  /* 0x0000000205037824 */ /* 0x000fe200078e0203 */
[----:B-1----:R-:W-:Y:S01]  /*adb0*/  ISETP.LT.AND P2, PT, R4, UR6, !P0 ;  /* 0x0000000604007c0c */ /* 0x002fe2000c741270 */
[----:B------:R-:W1:Y:S01]  /*adc0*/  LDCU UR6, c[0x0][0x39c] ;  /* 0x00007380ff0677ac */ /* 0x000e620008000800 */
[----:B------:R-:W-:Y:S01]  /*add0*/  LOP3.LUT R4, R220, 0x88, RZ, 0xfc, !PT ;  /* 0x00000088dc047812 */ /* 0x000fe200078efcff */
[----:B------:R4:W-:Y:S01]  /*ade0*/  @P3 STG.E.U16 desc[UR20][R16.64], R7 ;  /* 0x0000000710003986 */ /* 0x0009e2000c101514 */
[----:B------:R-:W-:Y:S01]  /*adf0*/  LEA R6, P6, R3, R0, 0x1 ;  /* 0x0000000003067211 */ /* 0x000fe200078c08ff */
[----:B------:R-:W-:Y:S01]  /*ae00*/  IMAD R13, R5, 0x2, R3 ;  /* 0x00000002050d7824 */ /* 0x000fe200078e0203 */
[----:B--2---:R-:W-:Y:S01]  /*ae10*/  ISETP.LT.AND P3, PT, R4, UR4, !P0 ;  /* 0x0000000404007c0c */ /* 0x004fe2000c761270 */
[----:B------:R-:W2:Y:S01]  /*ae20*/  LDCU UR4, c[0x0][0x39c] ;  /* 0x00007380ff0477ac */ /* 0x000ea20008000800 */
[----:B------:R-:W-:-:S02]  /*ae30*/  LOP3.LUT R4, R220, 0x8a, RZ, 0xfc, !PT ;  /* 0x0000008adc047812 */ /* 0x000fc400078efcff */
[----:B---3--:R-:W-:Y:S02]  /*ae40*/  PRMT R15, R148, 0x7632, R15 ;  /* 0x00007632940f7816 */ /* 0x008fe4000000000f */
[----:B----4-:R-:W-:Y:S01]  /*ae50*/  LEA.HI.X.SX32 R7, R3, R2, 0x1, P6 ;  /* 0x0000000203077211 */ /* 0x010fe200030f0eff */
[----:B------:R-:W-:Y:S01]  /*ae60*/  IMAD R3, R5, 0x2, R13 ;  /* 0x0000000205037824 */ /* 0x000fe200078e020d */
[C---:B------:R-:W-:Y:S02]  /*ae70*/  LEA R12, P6, R13.reuse, R0, 0x1 ;  /* 0x000000000d0c7211 */ /* 0x040fe400078c08ff */
[----:B------:R-:W-:Y:S01]  /*ae80*/  LOP3.LUT R16, R220, 0x8c, RZ, 0xfc, !PT ;  /* 0x0000008cdc107812 */ /* 0x000fe200078efcff */
[----:B------:R-:W-:Y:S01]  /*ae90*/  @P4 STG.E.U16 desc[UR20][R6.64], R148 ;  /* 0x0000009406004986 */ /* 0x000fe2000c101514 */
[----:B------:R-:W-:Y:S02]  /*aea0*/  LEA.HI.X.SX32 R13, R13, R2, 0x1, P6 ;  /* 0x000000020d0d7211 */ /* 0x000fe400030f0eff */
[----:B------:R-:W-:-:S02]  /*aeb0*/  LEA R14, P6, R3, R0, 0x1 ;  /* 0x00000000030e7211 */ /* 0x000fc400078c08ff */
[----:B0-----:R-:W-:Y:S01]  /*aec0*/  ISETP.LT.AND P4, PT, R4, UR5, !P0 ;  /* 0x0000000504007c0c */ /* 0x001fe2000c781270 */
[----:B------:R-:W0:Y:S01]  /*aed0*/  LDCU UR5, c[0x0][0x39c] ;  /* 0x00007380ff0577ac */ /* 0x000e220008000800 */
[----:B------:R-:W-:Y:S01]  /*aee0*/  LOP3.LUT R4, R220, 0x8e, RZ, 0xfc, !PT ;  /* 0x0000008edc047812 */ /* 0x000fe200078efcff */
[----:B------:R3:W-:Y:S01]  /*aef0*/  @P1 STG.E.U16 desc[UR20][R12.64], R15 ;  /* 0x0000000f0c001986 */ /* 0x0007e2000c101514 */
[----:B-1----:R-:W-:Y:S01]  /*af00*/  ISETP.LT.AND P1, PT, R16, UR6, !P0 ;  /* 0x0000000610007c0c */ /* 0x002fe2000c721270 */
[----:B------:R-:W1:Y:S01]  /*af10*/  LDCU UR6, c[0x0][0x39c] ;  /* 0x00007380ff0677ac */ /* 0x000e620008000800 */
[----:B------:R-:W-:Y:S02]  /*af20*/  LOP3.LUT R16, R220, 0x98, RZ, 0xfc, !PT ;  /* 0x00000098dc107812 */ /* 0x000fe400078efcff */
[----:B---3--:R-:W-:Y:S01]  /*af30*/  LEA.HI.X.SX32 R15, R3, R2, 0x1, P6 ;  /* 0x00000002030f7211 */ /* 0x008fe200030f0eff */
[----:B------:R-:W-:Y:S01]  /*af40*/  IMAD R3, R5, 0x2, R3 ;  /* 0x0000000205037824 */ /* 0x000fe200078e0203 */
[----:B--2---:R-:W-:Y:S01]  /*af50*/  ISETP.LT.AND P6, PT, R4, UR4, !P0 ;  /* 0x0000000404007c0c */ /* 0x004fe2000c7c1270 */
[----:B------:R-:W2:Y:S01]  /*af60*/  LDCU UR4, c[0x0][0x39c] ;  /* 0x00007380ff0477ac */ /* 0x000ea20008000800 */
        /* <DEDUP_REMOVED lines=9> */
[----:B------:R-:W-:-:S03]  /*b000*/  LEA R14, P5, R3, R0, 0x1 ;  /* 0x00000000030e7211 */ /* 0x000fc600078a08ff */
[----:B------:R3:W-:Y:S01]  /*b010*/  @P2 STG.E.U16 desc[UR20][R6.64], R15 ;  /* 0x0000000f06002986 */ /* 0x0007e2000c101514 */
[----:B0-----:R-:W-:Y:S01]  /*b020*/  ISETP.LT.AND P2, PT, R4, UR5, !P0 ;  /* 0x0000000504007c0c */ /* 0x001fe2000c741270 */
[----:B------:R-:W0:Y:S01]  /*b030*/  LDCU UR5, c[0x0][0x39c] ;  /* 0x00007380ff0577ac */ /* 0x000e220008000800 */
[----:B------:R-:W-:Y:S01]  /*b040*/  LOP3.LUT R4, R220, 0x92, RZ, 0xfc, !PT ;  /* 0x00000092dc047812 */ /* 0x000fe200078efcff */
[----:B------:R-:W-:Y:S03]  /*b050*/  @P3 STG.E.U16 desc[UR20][R12.64], R150 ;  /* 0x000000960c003986 */ /* 0x000fe6000c101514 */
[----:B--2---:R-:W-:Y:S01]  /*b060*/  ISETP.LT.AND P3, PT, R4, UR4, !P0 ;  /* 0x0000000404007c0c */ /* 0x004fe2000c761270 */
[----:B------:R-:W2:Y:S01]  /*b070*/  LDCU UR4, c[0x0][0x39c] ;  /* 0x00007380ff0477ac */ /* 0x000ea20008000800 */
[----:B------:R-:W-:Y:S02]  /*b080*/  LOP3.LUT R4, R220, 0x94, RZ, 0xfc, !PT ;  /* 0x00000094dc047812 */ /* 0x000fe400078efcff */
[----:B---3--:R-:W-:Y:S01]  /*b090*/  LEA.HI.X.SX32 R15, R3, R2, 0x1, P5 ;  /* 0x00000002030f7211 */ /* 0x008fe200028f0eff */
[----:B------:R-:W-:Y:S01]  /*b0a0*/  IMAD R3, R5, 0x2, R3 ;  /* 0x0000000205037824 */ /* 0x000fe200078e0203 */
[----:B------:R-:W-:-:S03]  /*b0b0*/  PRMT R7, R150, 0x7632, R7 ;  /* 0x0000763296077816 */ /* 0x000fc60000000007 */
[----:B------:R-:W-:Y:S01]  /*b0c0*/  IMAD R17, R5, 0x2, R3 ;  /* 0x0000000205117824 */ /* 0x000fe200078e0203 */
[C---:B------:R-:W-:Y:S01]  /*b0d0*/  LEA R6, P5, R3.reuse, R0, 0x1 ;  /* 0x0000000003067211 */ /* 0x040fe200078a08ff */
[----:B------:R3:W-:Y:S01]  /*b0e0*/  @P4 STG.E.U16 desc[UR20][R14.64], R7 ;  /* 0x000000070e004986 */ /* 0x0007e2000c101514 */
[----:B-1----:R-:W-:Y:S01]  /*b0f0*/  ISETP.LT.AND P4, PT, R4, UR6, !P0 ;  /* 0x0000000604007c0c */ /* 0x002fe2000c781270 */
[----:B------:R-:W1:Y:S01]  /*b100*/  LDCU UR6, c[0x0][0x39c] ;  /* 0x00007380ff0677ac */ /* 0x000e620008000800 */
[----:B------:R-:W-:Y:S02]  /*b110*/  LOP3.LUT R4, R220, 0x96, RZ, 0xfc, !PT ;  /* 0x00000096dc047812 */ /* 0x000fe400078efcff */
[----:B---3--:R-:W-:Y:S01]  /*b120*/  LEA.HI.X.SX32 R7, R3, R2, 0x1, P5 ;  /* 0x0000000203077211 */ /* 0x008fe200028f0eff */
        /* <DEDUP_REMOVED lines=8> */
[----:B------:R-:W3:Y:S01]  /*b1b0*/  LDCU UR4, c[0x0][0x39c] ;  /* 0x00007380ff0477ac */ /* 0x000ee20008000800 */
[----:B0-----:R-:W-:Y:S02]  /*b1c0*/  ISETP.LT.AND P6, PT, R16, UR5, !P0 ;  /* 0x0000000510007c0c */ /* 0x001fe4000c7c1270 */
[----:B------:R-:W-:Y:S01]  /*b1d0*/  LOP3.LUT R4, R220, 0x9a, RZ, 0xfc, !PT ;  /* 0x0000009adc047812 */ /* 0x000fe200078efcff */
[----:B------:R-:W0:Y:S01]  /*b1e0*/  LDCU UR5, c[0x0][0x39c] ;  /* 0x00007380ff0577ac */ /* 0x000e220008000800 */
[----:B--2---:R-:W-:Y:S01]  /*b1f0*/  LEA.HI.X.SX32 R15, R3, R2, 0x1, P5 ;  /* 0x00000002030f7211 */ /* 0x004fe200028f0eff */
[----:B------:R-:W-:Y:S01]  /*b200*/  IMAD R3, R5, 0x2, R3 ;  /* 0x0000000205037824 */ /* 0x000fe200078e0203 */
[----:B-1----:R-:W-:Y:S01]  /*b210*/  ISETP.LT.AND P5, PT, R4, UR6, !P0 ;  /* 0x0000000604007c0c */ /* 0x002fe2000c7a1270 */
        /* <DEDUP_REMOVED lines=9> */
[----:B--2---:R-:W-:Y:S02]  /*b2b0*/  PRMT R15, R136, 0x7632, R15 ;  /* 0x00007632880f7816 */ /* 0x004fe4000000000f */
[----:B---3--:R-:W-:Y:S01]  /*b2c0*/  ISETP.LT.AND P2, PT, R4, UR4, !P0 ;  /* 0x0000000404007c0c */ /* 0x008fe2000c741270 */
        /* <DEDUP_REMOVED lines=10> */
[----:B------:R-:W-:Y:S01]  /*b370*/  LEA R6, P4, R3, R0, 0x1 ;  /* 0x0000000003067211 */ /* 0x000fe200078808ff */
[----:B------:R-:W0:Y:S01]  /*b380*/  LDCU UR5, c[0x0][0x39c] ;  /* 0x00007380ff0577ac */ /* 0x000e220008000800 */
[----:B------:R-:W-:Y:S01]  /*b390*/  LOP3.LUT R4, R220, 0xa0, RZ, 0xfc, !PT ;  /* 0x000000a0dc047812 */ /* 0x000fe200078efcff */
[----:B------:R3:W-:Y:S03]  /*b3a0*/  @P1 STG.E.U16 desc[UR20][R14.64], R7 ;  /* 0x000000070e001986 */ /* 0x0007e6000c101514 */
[----:B-1----:R-:W-:Y:S01]  /*b3b0*/  ISETP.LT.AND P1, PT, R4, UR6, !P0 ;  /* 0x0000000604007c0c */ /* 0x002fe2000c721270 */
[----:B------:R-:W1:Y:S01]  /*b3c0*/  LDCU UR6, c[0x0][0x39c] ;  /* 0x00007380ff0677ac */ /* 0x000e620008000800 */
[----:B------:R-:W-:-:S02]  /*b3d0*/  LOP3.LUT R4, R220, 0xa4, RZ, 0xfc, !PT ;  /* 0x000000a4dc047812 */ /* 0x000fc400078efcff */
[----:B---3--:R-:W-:Y:S02]  /*b3e0*/  LEA.HI.X.SX32 R7, R3, R2, 0x1, P4 ;  /* 0x0000000203077211 */ /* 0x008fe400020f0eff */
[C---:B------:R-:W-:Y:S02]  /*b3f0*/  LEA R12, P4, R17.reuse, R0, 0x1 ;  /* 0x00000000110c7211 */ /* 0x040fe400078808ff */
[----:B------:R-:W-:Y:S01]  /*b400*/  LOP3.LUT R3, R220, 0xa2, RZ, 0xfc, !PT ;  /* 0x000000a2dc037812 */ /* 0x000fe200078efcff */
[----:B------:R3:W-:Y:S01]  /*b410*/  @P6 STG.E.U16 desc[UR20][R6.64], R138 ;  /* 0x0000008a06006986 */ /* 0x0007e2000c101514 */
[----:B------:R-:W-:Y:S02]  /*b420*/  PRMT R15, R138, 0x7632, R15 ;  /* 0x000076328a0f7816 */ /* 0x000fe4000000000f */
[----:B------:R-:W-:Y:S01]  /*b430*/  LEA.HI.X.SX32 R13, R17, R2, 0x1, P4 ;  /* 0x00000002110d7211 */ /* 0x000fe200020f0eff */
[----:B------:R-:W-:Y:S01]  /*b440*/  IMAD R17, R5, 0x2, R17 ;  /* 0x0000000205117824 */ /* 0x000fe200078e0211 */
[----:B--2---:R-:W-:Y:S01]  /*b450*/  ISETP.LT.AND P4, PT, R3, UR4, !P0 ;  /* 0x0000000403007c0c */ /* 0x004fe2000c781270 */
[----:B------:R-:W2:Y:S02]  /*b460*/  LDCU UR4, c[0x0][0x39c] ;  /* 0x00007380ff0477ac */ /* 0x000ea40008000800 */
[----:B------:R4:W-:Y:S01]  /*b470*/  @P5 STG.E.U16 desc[UR20][R12.64], R15 ;  /* 0x0000000f0c005986 */ /* 0x0009e2000c101514 */
[----:B------:R-:W-:Y:S01]  /*b480*/  LEA R14, P5, R17, R0, 0x1 ;  /* 0x00000000110e7211 */ /* 0x000fe200078a08ff */
[----:B------:R-:W-:Y:S01]  /*b490*/  IMAD R3, R5, 0x2, R17 ;  /* 0x0000000205037824 */ /* 0x000fe200078e0211 */
[----:B---3--:R-:W-:-:S04]  /*b4a0*/  PRMT R7, R139, 0x7632, R7 ;  /* 0x000076328b077816 */ /* 0x008fc80000000007 */
[----:B------:R-:W-:Y:S02]  /*b4b0*/  LEA R16, P6, R3, R0, 0x1 ;  /* 0x0000000003107211 */ /* 0x000fe400078c08ff */
[-C--:B----4-:R-:W-:Y:S02]  /*b4c0*/  LEA.HI.X.SX32 R15, R17, R2.reuse, 0x1, P5 ;  /* 0x00000002110f7211 */ /* 0x090fe400028f0eff */
[----:B0-----:R-:W-:Y:S01]  /*b4d0*/  ISETP.LT.AND P5, PT, R4, UR5, !P0 ;  /* 0x0000000504007c0c */ /* 0x001fe2000c7a1270 */
        /* <DEDUP_REMOVED lines=25> */
[----:B------:R3:W-:Y:S03]  /*b670*/  @P4 STG.E.U16 desc[UR20][R12.64], R15 ;  /* 0x0000000f0c004986 */ /* 0x0007e6000c101514 */
[----:B--2---:R-:W-:Y:S01]  /*b680*/  ISETP.LT.AND P4, PT, R4, UR4, !P0 ;  /* 0x0000000404007c0c */ /* 0x004fe2000c781270 */
[----:B------:R-:W2:Y:S01]  /*b690*/  LDCU UR4, c[0x0][0x39c] ;  /* 0x00007380ff0477ac */ /* 0x000ea20008000800 */
[----:B------:R-:W-:Y:S02]  /*b6a0*/  LOP3.LUT R4, R220, 0xb0, RZ, 0xfc, !PT ;  /* 0x000000b0dc047812 */ /* 0x000fe400078efcff */
[----:B---3--:R-:W-:Y:S01]  /*b6b0*/  LEA.HI.X.SX32 R15, R3, R2, 0x1, P6 ;  /* 0x00000002030f7211 */ /* 0x008fe200030f0eff */
        /* <DEDUP_REMOVED lines=62> */
[----:B0-----:R-:W-:Y:S01]  /*baa0*/  ISETP.LT.AND P1, PT, R4, UR5, !P0 ;  /* 0x0000000504007c0c */ /* 0x001fe2000c721270 */
[----:B------:R-:W0:Y:S01]  /*bab0*/  LDCU UR5, c[0x0][0x39c] ;  /* 0x00007380ff0577ac */ /* 0x000e220008000800 */
[----:B------:R-:W-:Y:S02]  /*bac0*/  LOP3.LUT R4, R220, 0xc0, RZ, 0xfc, !PT ;  /* 0x000000c0dc047812 */ /* 0x000fe400078efcff */
[----:B---3--:R-:W-:Y:S01]  /*bad0*/  LEA.HI.X.SX32 R15, R3, R2, 0x1, P3 ;  /* 0x00000002030f7211 */ /* 0x008fe200018f0eff */
[----:B------:R-:W-:Y:S01]  /*bae0*/  IMAD R3, R5, 0x2, R3 ;  /* 0x0000000205037824 */ /* 0x000fe200078e0203 */
[----:B------:R-:W-:Y:S02]  /*baf0*/  PRMT R7, R85, 0x7632, R7 ;  /* 0x0000763255077816 */ /* 0x000fe40000000007 */
[----:B-1----:R-:W-:Y:S01]  /*bb00*/  ISETP.LT.AND P3, PT, R4, UR6, !P0 ;  /* 0x0000000604007c0c */ /* 0x002fe2000c761270 */
[----:B------:R-:W-:Y:S01]  /*bb10*/  IMAD R17, R5, 0x2, R3 ;  /* 0x0000000205117824 */ /* 0x000fe200078e0203 */
[----:B------:R-:W1:Y:S01]  /*bb20*/  LDCU UR6, c[0x0][0x39c] ;  /* 0x00007380ff0677ac */ /* 0x000e620008000800 */
[----:B------:R3:W-:Y:S01]  /*bb30*/  @P5 STG.E.U16 desc[UR20][R14.64], R7 ;  /* 0x000000070e005986 */ /* 0x0007e2000c101514 */
[----:B------:R-:W-:-:S02]  /*bb40*/  LEA R6, P5, R3, R0, 0x1 ;  /* 0x0000000003067211 */ /* 0x000fc400078a08ff */
[C---:B------:R-:W-:Y:S02]  /*bb50*/  LOP3.LUT R4, R220.reuse, 0xc4, RZ, 0xfc, !PT ;  /* 0x000000c4dc047812 */ /* 0x040fe400078efcff */
[----:B---3--:R-:W-:Y:S02]  /*bb60*/  LEA.HI.X.SX32 R7, R3, R2, 0x1, P5 ;  /* 0x0000000203077211 */ /* 0x008fe400028f0eff */
        /* <DEDUP_REMOVED lines=12> */
[----:B---3--:R-:W-:Y:S02]  /*bc30*/  PRMT R7, R87, 0x7632, R7 ;  /* 0x0000763257077816 */ /* 0x008fe40000000007 */
        /* <DEDUP_REMOVED lines=25> */
[----:B------:R0:W-:Y:S01]  /*bdd0*/  @P4 STG.E.U16 desc[UR20][R12.64], R15 ;  /* 0x0000000f0c004986 */ /* 0x0001e2000c101514 */
[----:B------:R-:W-:Y:S01]  /*bde0*/  LOP3.LUT R4, R220, 0xce, RZ, 0xfc, !PT ;  /* 0x000000cedc047812 */ /* 0x000fe200078efcff */
[----:B------:R-:W3:Y:S01]  /*bdf0*/  LDCU UR5, c[0x0][0x39c] ;  /* 0x00007380ff0577ac */ /* 0x000ee20008000800 */
[----:B-1----:R-:W-:Y:S02]  /*be00*/  ISETP.LT.AND P4, PT, R16, UR6, !P0 ;  /* 0x0000000610007c0c */ /* 0x002fe4000c781270 */
[----:B------:R-:W-:Y:S01]  /*be10*/  LOP3.LUT R16, R220, 0xd8, RZ, 0xfc, !PT ;  /* 0x000000d8dc107812 */ /* 0x000fe200078efcff */
[----:B------:R-:W1:Y:S01]  /*be20*/  LDCU UR6, c[0x0][0x39c] ;  /* 0x00007380ff0677ac */ /* 0x000e620008000800 */
[----:B0-----:R-:W-:Y:S01]  /*be30*/  LEA.HI.X.SX32 R15, R3, R2, 0x1, P6 ;  /* 0x00000002030f7211 */ /* 0x001fe200030f0eff */
[----:B------:R-:W-:Y:S01]  /*be40*/  IMAD R3, R5, 0x2, R3 ;  /* 0x0000000205037824 */ /* 0x000fe200078e0203 */
[----:B--2---:R-:W-:Y:S01]  /*be50*/  ISETP.LT.AND P6, PT, R4, UR4, !P0 ;  /* 0x0000000404007c0c */ /* 0x004fe2000c7c1270 */
        /* <DEDUP_REMOVED lines=10> */
[----:B------:R-:W-:-:S03]  /*bf00*/  LEA R14, P5, R3, R0, 0x1 ;  /* 0x00000000030e7211 */ /* 0x000fc600078a08ff */
[----:B------:R2:W-:Y:S01]  /*bf10*/  @P2 STG.E.U16 desc[UR20][R6.64], R15 ;  /* 0x0000000f06002986 */ /* 0x0005e2000c101514 */
[----:B---3--:R-:W-:Y:S01]  /*bf20*/  ISETP.LT.AND P2, PT, R4, UR5, !P0 ;  /* 0x0000000504007c0c */ /* 0x008fe2000c741270 */
[----:B------:R-:W3:Y:S01]  /*bf30*/  LDCU UR5, c[0x0][0x39c] ;  /* 0x00007380ff0577ac */ /* 0x000ee20008000800 */
[----:B------:R-:W-:Y:S01]  /*bf40*/  LOP3.LUT R4, R220, 0xd2, RZ, 0xfc, !PT ;  /* 0x000000d2dc047812 */ /* 0x000fe200078efcff */
[----:B------:R-:W-:Y:S03]  /*bf50*/  @P1 STG.E.U16 desc[UR20][R12.64], R102 ;  /* 0x000000660c001986 */ /* 0x000fe6000c101514 */
[----:B0-----:R-:W-:Y:S01]  /*bf60*/  ISETP.LT.AND P1, PT, R4, UR4, !P0 ;  /* 0x0000000404007c0c */ /* 0x001fe2000c721270 */
[----:B------:R-:W0:Y:S01]  /*bf70*/  LDCU UR4, c[0x0][0x39c] ;  /* 0x00007380ff0477ac */ /* 0x000e220008000800 */
[----:B------:R-:W-:Y:S02]  /*bf80*/  LOP3.LUT R4, R220, 0xd4, RZ, 0xfc, !PT ;  /* 0x000000d4dc047812 */ /* 0x000fe400078efcff */
[----:B--2---:R-:W-:Y:S01]  /*bf90*/  LEA.HI.X.SX32 R15, R3, R2, 0x1, P5 ;  /* 0x00000002030f7211 */ /* 0x004fe200028f0eff */
        /* <DEDUP_REMOVED lines=8> */
[----:B--2---:R-:W-:Y:S01]  /*c020*/  LEA.HI.X.SX32 R7, R3, R2, 0x1, P5 ;  /* 0x0000000203077211 */ /* 0x004fe200028f0eff */
[----:B------:R-:W-:Y:S01]  /*c030*/  IMAD R3, R5, 0x2, R17 ;  /* 0x0000000205037824 */ /* 0x000fe200078e0211 */
[----:B------:R-:W-:Y:S02]  /*c040*/  LEA R12, P5, R17, R0, 0x1 ;  /* 0x00000000110c7211 */ /* 0x000fe400078a08ff */
[----:B------:R-:W-:Y:S01]  /*c050*/  PRMT R15, R103, 0x7632, R15 ;  /* 0x00007632670f7816 */ /* 0x000fe2000000000f */
[----:B------:R-:W-:Y:S01]  /*c060*/  @P4 STG.E.U16 desc[UR20][R6.64], R103 ;  /* 0x0000006706004986 */ /* 0x000fe2000c101514 */
[----:B------:R-:W-:-:S02]  /*c070*/  LEA.HI.X.SX32 R13, R17, R2, 0x1, P5 ;  /* 0x00000002110d7211 */ /* 0x000fc400028f0eff */
[C---:B------:R-:W-:Y:S02]  /*c080*/  LEA R14, P5, R3.reuse, R0, 0x1 ;  /* 0x00000000030e7211 */ /* 0x040fe400078a08ff */
[----:B0-----:R-:W-:Y:S01]  /*c090*/  ISETP.LT.AND P4, PT, R4, UR4, !P0 ;  /* 0x0000000404007c0c */ /* 0x001fe2000c781270 */
[----:B------:R0:W-:Y:S01]  /*c0a0*/  @P6 STG.E.U16 desc[UR20][R12.64], R15 ;  /* 0x0000000f0c006986 */ /* 0x0001e2000c101514 */
[----:B------:R-:W2:Y:S01]  /*c0b0*/  LDCU UR4, c[0x0][0x39c] ;  /* 0x00007380ff0477ac */ /* 0x000ea20008000800 */
[----:B---3--:R-:W-:Y:S02]  /*c0c0*/  ISETP.LT.AND P6, PT, R16, UR5, !P0 ;  /* 0x0000000510007c0c */ /* 0x008fe4000c7c1270 */
[C---:B------:R-:W-:Y:S01]  /*c0d0*/  LOP3.LUT R4, R220.reuse, 0xda, RZ, 0xfc, !PT ;  /* 0x000000dadc047812 */ /* 0x040fe200078efcff */
        /* <DEDUP_REMOVED lines=20> */
[----:B------:R-:W-:Y:S01]  /*c220*/  @P3 STG.E.U16 desc[UR20][R12.64], R173 ;  /* 0x000000ad0c003986 */ /* 0x000fe2000c101514 */
[----:B-1----:R-:W-:Y:S01]  /*c230*/  LEA.HI.X.SX32 R15, R3, R2, 0x1, P2 ;  /* 0x00000002030f7211 */ /* 0x002fe200010f0eff */
[----:B------:R-:W-:Y:S01]  /*c240*/  IMAD R3, R5, 0x2, R3 ;  /* 0x0000000205037824 */ /* 0x000fe200078e0203 */
[----:B------:R-:W-:Y:S02]  /*c250*/  PRMT R7, R173, 0x7632, R7 ;  /* 0x00007632ad077816 */ /* 0x000fe40000000007 */
[----:B---3--:R-:W-:Y:S01]  /*c260*/  ISETP.LT.AND P2, PT, R4, UR5, !P0 ;  /* 0x0000000504007c0c */ /* 0x008fe2000c741270 */
[----:B------:R-:W-:Y:S01]  /*c270*/  IMAD R17, R5, 0x2, R3 ;  /* 0x0000000205117824 */ /* 0x000fe200078e0203 */
[----:B------:R-:W-:Y:S01]  /*c280*/  LOP3.LUT R4, R220, 0xe0, RZ, 0xfc, !PT ;  /* 0x000000e0dc047812 */ /* 0x000fe200078efcff */
[----:B------:R1:W-:Y:S01]  /*c290*/  @P4 STG.E.U16 desc[UR20][R14.64], R7 ;  /* 0x000000070e004986 */ /* 0x0003e2000c101514 */
[----:B------:R-:W-:Y:S01]  /*c2a0*/  LEA R6, P4, R3, R0, 0x1 ;  /* 0x0000000003067211 */ /* 0x000fe200078808ff */
[----:B------:R-:W3:Y:S01]  /*c2b0*/  LDCU UR5, c[0x0][0x39c] ;  /* 0x00007380ff0577ac */ /* 0x000ee20008000800 */
[----:B0-----:R-:W-:-:S02]  /*c2c0*/  ISETP.LT.AND P3, PT, R4, UR6, !P0 ;  /* 0x0000000604007c0c */ /* 0x001fc4000c761270 */
[----:B------:R-:W-:Y:S01]  /*c2d0*/  LOP3.LUT R4, R220, 0xe2, RZ, 0xfc, !PT ;  /* 0x000000e2dc047812 */ /* 0x000fe200078efcff */
[----:B------:R-:W0:Y:S01]  /*c2e0*/  LDCU UR6, c[0x0][0x39c] ;  /* 0x00007380ff0677ac */ /* 0x000e220008000800 */
[----:B-1----:R-:W-:Y:S01]  /*c2f0*/  LEA.HI.X.SX32 R7, R3, R2, 0x1, P4 ;  /* 0x0000000203077211 */ /* 0x002fe200020f0eff */
[----:B------:R-:W-:Y:S01]  /*c300*/  IMAD R3, R5, 0x2, R17 ;  /* 0x0000000205037824 */ /* 0x000fe200078e0211 */
[C---:B------:R-:W-:Y:S02]  /*c310*/  LEA R12, P4, R17.reuse, R0, 0x1 ;  /* 0x00000000110c7211 */ /* 0x040fe400078808ff */
[----:B------:R-:W-:Y:S01]  /*c320*/  PRMT R15, R174, 0x7632, R15 ;  /* 0x00007632ae0f7816 */ /* 0x000fe2000000000f */
[----:B------:R-:W-:Y:S01]  /*c330*/  @P6 STG.E.U16 desc[UR20][R6.64], R174 ;  /* 0x000000ae06006986 */ /* 0x000fe2000c101514 */
[----:B------:R-:W-:Y:S02]  /*c340*/  LEA.HI.X.SX32 R13, R17, R2, 0x1, P4 ;  /* 0x00000002110d7211 */ /* 0x000fe400020f0eff */
[----:B------:R-:W-:-:S02]  /*c350*/  LEA R14, P6, R3, R0, 0x1 ;  /* 0x00000000030e7211 */ /* 0x000fc400078c08ff */
[----:B--2---:R-:W-:Y:S01]  /*c360*/  ISETP.LT.AND P4, PT, R4, UR4, !P0 ;  /* 0x0000000404007c0c */ /* 0x004fe2000c781270 */
[----:B------:R-:W1:Y:S01]  /*c370*/  LDCU UR4, c[0x0][0x39c] ;  /* 0x00007380ff0477ac */ /* 0x000e620008000800 */
[----:B------:R2:W-:Y:S01]  /*c380*/  @P5 STG.E.U16 desc[UR20][R12.64], R15 ;  /* 0x0000000f0c005986 */ /* 0x0005e2000c101514 */
[----:B------:R-:W-:-:S04]  /*c390*/  LOP3.LUT R4, R220, 0xe6, RZ, 0xfc, !PT ;  /* 0x000000e6dc047812 */ /* 0x000fc800078efcff */
[----:B0-----:R-:W-:Y:S01]  /*c3a0*/  ISETP.LT.AND P5, PT, R4, UR6, !P0 ;  /* 0x0000000604007c0c */ /* 0x001fe2000c7a1270 */
[----:B------:R-:W0:Y:S01]  /*c3b0*/  LDCU UR6, c[0x0][0x39c] ;  /* 0x00007380ff0677ac */ /* 0x000e220008000800 */
[----:B------:R-:W-:Y:S02]  /*c3c0*/  LOP3.LUT R4, R220, 0xe8, RZ, 0xfc, !PT ;  /* 0x000000e8dc047812 */ /* 0x000fe400078efcff */
[----:B--2---:R-:W-:Y:S01]  /*c3d0*/  LEA.HI.X.SX32 R15, R3, R2, 0x1, P6 ;  /* 0x00000002030f7211 */ /* 0x004fe200030f0eff */
[----:B------:R-:W-:Y:S01]  /*c3e0*/  IMAD R3, R5, 0x2, R3 ;  /* 0x0000000205037824 */ /* 0x000fe200078e0203 */
[----:B---3--:R-:W-:Y:S01]  /*c3f0*/  ISETP.LT.AND P6, PT, R16, UR5, !P0 ;  /* 0x0000000510007c0c */ /* 0x008fe2000c7c1270 */
[----:B------:R-:W2:Y:S02]  /*c400*/  LDCU UR5, c[0x0][0x39c] ;  /* 0x00007380ff0577ac */ /* 0x000ea40008000800 */
        /* <DEDUP_REMOVED lines=9> */
[----:B-1----:R-:W-:Y:S01]  /*c4a0*/  ISETP.LT.AND P1, PT, R4, UR4, !P0 ;  /* 0x0000000404007c0c */ /* 0x002fe2000c721270 */
[----:B------:R-:W1:Y:S01]  /*c4b0*/  LDCU UR4, c[0x0][0x39c] ;  /* 0x00007380ff0477ac */ /* 0x000e620008000800 */
[----:B------:R-:W-:Y:S01]  /*c4c0*/  LOP3.LUT R4, R220, 0xea, RZ, 0xfc, !PT ;  /* 0x000000eadc047812 */ /* 0x000fe200078efcff */
[----:B------:R3:W-:Y:S01]  /*c4d0*/  @P2 STG.E.U16 desc[UR20][R6.64], R15 ;  /* 0x0000000f06002986 */ /* 0x0007e2000c101514 */
[----:B------:R-:W-:-:S03]  /*c4e0*/  LEA R14, P2, R3, R0, 0x1 ;  /* 0x00000000030e7211 */ /* 0x000fc600078408ff */
[----:B------:R-:W-:Y:S01]  /*c4f0*/  @P3 STG.E.U16 desc[UR20][R12.64], R20 ;  /* 0x000000140c003986 */ /* 0x000fe2000c101514 */
[----:B---3--:R-:W-:Y:S02]  /*c500*/  LEA.HI.X.SX32 R15, R3, R2, 0x1, P2 ;  /* 0x00000002030f7211 */ /* 0x008fe400010f0eff */
[----:B------:R-:W-:Y:S02]  /*c510*/  PRMT R7, R20, 0x7632, R7 ;  /* 0x0000763214077816 */ /* 0x000fe40000000007 */
[----:B------:R-:W-:Y:S02]  /*c520*/  LEA R6, P3, R17, R0, 0x1 ;  /* 0x0000000011067211 */ /* 0x000fe400078608ff */
[----:B------:R-:W-:Y:S01]  /*c530*/  LOP3.LUT R3, R220, 0xee, RZ, 0xfc, !PT ;  /* 0x000000eedc037812 */ /* 0x000fe200078efcff */
[----:B------:R3:W-:Y:S01]  /*c540*/  @P4 STG.E.U16 desc[UR20][R14.64], R7 ;  /* 0x000000070e004986 */ /* 0x0007e2000c101514 */
[----:B--2---:R-:W-:Y:S01]  /*c550*/  ISETP.LT.AND P2, PT, R4, UR5, !P0 ;  /* 0x0000000504007c0c */ /* 0x004fe2000c741270 */
[----:B------:R-:W2:Y:S01]  /*c560*/  LDCU UR5, c[0x0][0x39c] ;  /* 0x00007380ff0577ac */ /* 0x000ea20008000800 */
[----:B-1----:R-:W-:Y:S01]  /*c570*/  ISETP.LT.AND P4, PT, R3, UR4, !P0 ;  /* 0x0000000403007c0c */ /* 0x002fe2000c781270 */
[----:B------:R-:W1:Y:S01]  /*c580*/  LDS.128 R12, [R223] ;  /* 0x00000000df0c7984 */ /* 0x000e620000000c00 */
[----:B------:R-:W-:Y:S01]  /*c590*/  LOP3.LUT R4, R220, 0xec, RZ, 0xfc, !PT ;  /* 0x000000ecdc047812 */ /* 0x000fe200078efcff */
[----:B------:R-:W4:Y:S01]  /*c5a0*/  LDCU UR4, c[0x0][0x39c] ;  /* 0x00007380ff0477ac */ /* 0x000f220008000800 */
        /* <DEDUP_REMOVED lines=8> */
[----:B------:R-:W-:Y:S02]  /*c630*/  LEA.HI.X.SX32 R17, R17, R2, 0x1, P6 ;  /* 0x0000000211117211 */ /* 0x000fe400030f0eff */
[----:B------:R-:W-:-:S04]  /*c640*/  LEA R18, P6, R3, R0, 0x1 ;  /* 0x0000000003127211 */ /* 0x000fc800078c08ff */
[----:B------:R-:W-:Y:S01]  /*c650*/  LEA.HI.X.SX32 R19, R3, R2, 0x1, P6 ;  /* 0x0000000203137211 */ /* 0x000fe200030f0eff */
[----:B------:R-:W-:Y:S01]  /*c660*/  IMAD R3, R5, 0x2, R3 ;  /* 0x0000000205037824 */ /* 0x000fe200078e0203 */
[----:B---3--:R-:W-:-:S03]  /*c670*/  PRMT R7, R21, 0x7632, R7 ;  /* 0x0000763215077816 */ /* 0x008fc60000000007 */
[----:B------:R-:W-:Y:S02]  /*c680*/  IMAD R21, R5, 0x2, R3 ;  /* 0x0000000205157824 */ /* 0x000fe400078e0203 */
[----:B------:R3:W-:Y:S01]  /*c690*/  @P5 STG.E.U16 desc[UR20][R16.64], R7 ;  /* 0x0000000710005986 */ /* 0x0007e2000c101514 */
[----:B--2---:R-:W-:Y:S01]  /*c6a0*/  ISETP.LT.AND P5, PT, R4, UR5, !P0 ;  /* 0x0000000504007c0c */ /* 0x004fe2000c7a1270 */
[----:B------:R-:W2:Y:S01]  /*c6b0*/  LDCU UR5, c[0x0][0x39c] ;  /* 0x00007380ff0577ac */ /* 0x000ea20008000800 */
[----:B------:R-:W-:Y:S01]  /*c6c0*/  LOP3.LUT R4, R220, 0xf2, RZ, 0xfc, !PT ;  /* 0x000000f2dc047812 */ /* 0x000fe200078efcff */
[----:B------:R-:W-:Y:S01]  /*c6d0*/  @P1 STG.E.U16 desc[UR20][R18.64], R22 ;  /* 0x0000001612001986 */ /* 0x000fe2000c101514 */
[----:B------:R-:W-:Y:S02]  /*c6e0*/  LEA R6, P1, R3, R0, 0x1 ;  /* 0x0000000003067211 */ /* 0x000fe400078208ff */
[----:B-1----:R-:W-:Y:S02]  /*c6f0*/  PRMT R20, R13, 0x7632, R20 ;  /* 0x000076320d147816 */ /* 0x002fe40000000014 */
[----:B---3--:R-:W-:-:S02]  /*c700*/  LEA.HI.X.SX32 R7, R3, R2, 0x1, P1 ;  /* 0x0000000203077211 */ /* 0x008fc400008f0eff */
[----:B------:R-:W-:Y:S02]  /*c710*/  PRMT R17, R22, 0x7632, R17 ;  /* 0x0000763216117816 */ /* 0x000fe40000000011 */
[----:B------:R-:W-:Y:S02]  /*c720*/  LEA R16, P6, R21, R0, 0x1 ;  /* 0x0000000015107211 */ /* 0x000fe400078c08ff */
[----:B------:R-:W-:Y:S01]  /*c730*/  LOP3.LUT R3, R220, 0xf4, RZ, 0xfc, !PT ;  /* 0x000000f4dc037812 */ /* 0x000fe200078efcff */
[----:B------:R1:W-:Y:S01]  /*c740*/  @P2 STG.E.U16 desc[UR20][R6.64], R17 ;  /* 0x0000001106002986 */ /* 0x0003e2000c101514 */
[----:B----4-:R-:W-:Y:S01]  /*c750*/  ISETP.LT.AND P1, PT, R4, UR4, !P0 ;  /* 0x0000000404007c0c */ /* 0x010fe2000c721270 */
[----:B------:R-:W3:Y:S01]  /*c760*/  LDCU UR4, c[0x0][0x39c] ;  /* 0x00007380ff0477ac */ /* 0x000ee20008000800 */
[----:B0-----:R-:W-:Y:S02]  /*c770*/  ISETP.LT.AND P2, PT, R3, UR6, !P0 ;  /* 0x0000000603007c0c */ /* 0x001fe4000c741270 */
[----:B------:R-:W-:Y:S01]  /*c780*/  LOP3.LUT R4, R220, 0xf6, RZ, 0xfc, !PT ;  /* 0x000000f6dc047812 */ /* 0x000fe200078efcff */
[----:B------:R-:W0:Y:S01]  /*c790*/  LDCU UR6, c[0x0][0x39c] ;  /* 0x00007380ff0677ac */ /* 0x000e220008000800 */
[----:B-1----:R-:W-:Y:S01]  /*c7a0*/  LEA.HI.X.SX32 R17, R21, R2, 0x1, P6 ;  /* 0x0000000215117211 */ /* 0x002fe200030f0eff */
[----:B------:R-:W-:-:S04]  /*c7b0*/  IMAD R21, R5, 0x2, R21 ;  /* 0x0000000205157824 */ /* 0x000fc800078e0215 */
[----:B------:R-:W-:Y:S01]  /*c7c0*/  IMAD R3, R5, 0x2, R21 ;  /* 0x0000000205037824 */ /* 0x000fe200078e0215 */
[C---:B------:R-:W-:Y:S01]  /*c7d0*/  LEA R18, P6, R21.reuse, R0, 0x1 ;  /* 0x0000000015127211 */ /* 0x040fe200078c08ff */
[----:B------:R1:W-:Y:S01]  /*c7e0*/  @P3 STG.E.U16 desc[UR20][R16.64], R23 ;  /* 0x0000001710003986 */ /* 0x0003e2000c101514 */
[----:B--2---:R-:W-:Y:S01]  /*c7f0*/  ISETP.LT.AND P3, PT, R4, UR5, !P0 ;  /* 0x0000000504007c0c */ /* 0x004fe2000c761270 */
[----:B------:R-:W2:Y:S01]  /*c800*/  LDCU UR5, c[0x0][0x39c] ;  /* 0x00007380ff0577ac */ /* 0x000ea20008000800 */
[----:B------:R-:W-:Y:S02]  /*c810*/  LEA.HI.X.SX32 R19, R21, R2, 0x1, P6 ;  /* 0x0000000215137211 */ /* 0x000fe400030f0eff */
[C---:B------:R-:W-:Y:S02]  /*c820*/  LEA R6, P6, R3.reuse, R0, 0x1 ;  /* 0x0000000003067211 */ /* 0x040fe400078c08ff */
[----:B------:R-:W-:Y:S02]  /*c830*/  LOP3.LUT R4, R220, 0xf8, RZ, 0xfc, !PT ;  /* 0x000000f8dc047812 */ /* 0x000fe400078efcff */
[----:B------:R-:W-:Y:S01]  /*c840*/  LEA.HI.X.SX32 R7, R3, R2, 0x1, P6 ;  /* 0x0000000203077211 */ /* 0x000fe200030f0eff */
[----:B------:R-:W-:Y:S01]  /*c850*/  IMAD R3, R5, 0x2, R3 ;  /* 0x0000000205037824 */ /* 0x000fe200078e0203 */
[----:B-1----:R-:W-:-:S03]  /*c860*/  PRMT R17, R23, 0x7632, R17 ;  /* 0x0000763217117816 */ /* 0x002fc60000000011 */
[----:B------:R-:W-:Y:S02]  /*c870*/  IMAD R21, R5, 0x2, R3 ;  /* 0x0000000205157824 */ /* 0x000fe400078e0203 */
[----:B------:R1:W-:Y:S01]  /*c880*/  @P4 STG.E.U16 desc[UR20][R18.64], R17 ;  /* 0x0000001112004986 */ /* 0x0003e2000c101514 */
[----:B---3--:R-:W-:Y:S01]  /*c890*/  ISETP.LT.AND P4, PT, R4, UR4, !P0 ;  /* 0x0000000404007c0c */ /* 0x008fe2000c781270 */
[----:B------:R-:W3:Y:S01]  /*c8a0*/  LDCU UR4, c[0x0][0x39c] ;  /* 0x00007380ff0477ac */ /* 0x000ee20008000800 */
[----:B------:R-:W-:Y:S01]  /*c8b0*/  LOP3.LUT R4, R220, 0xfa, RZ, 0xfc, !PT ;  /* 0x000000fadc047812 */ /* 0x000fe200078efcff */
[----:B------:R4:W-:Y:S01]  /*c8c0*/  @P5 STG.E.U16 desc[UR20][R6.64], R12 ;  /* 0x0000000c06005986 */ /* 0x0009e2000c101514 */
[-C--:B------:R-:W-:Y:S02]  /*c8d0*/  LEA R16, P5, R3, R0.reuse, 0x1 ;  /* 0x0000000003107211 */ /* 0x080fe400078a08ff */
[----:B-1----:R-:W-:Y:S02]  /*c8e0*/  LEA R18, P6, R21, R0, 0x1 ;  /* 0x0000000015127211 */ /* 0x002fe400078c08ff */
[----:B------:R-:W-:-:S02]  /*c8f0*/  LEA.HI.X.SX32 R17, R3, R2, 0x1, P5 ;  /* 0x0000000203117211 */ /* 0x000fc400028f0eff */
[----:B----4-:R-:W-:Y:S02]  /*c900*/  PRMT R7, R12, 0x7632, R7 ;  /* 0x000076320c077816 */ /* 0x010fe40000000007 */
[----:B------:R-:W-:Y:S01]  /*c910*/  LEA.HI.X.SX32 R19, R21, R2, 0x1, P6 ;  /* 0x0000000215137211 */ /* 0x000fe200030f0eff */
[----:B------:R-:W-:Y:S01]  /*c920*/  IMAD R21, R5, 0x2, R21 ;  /* 0x0000000205157824 */ /* 0x000fe200078e0215 */
[----:B------:R-:W-:Y:S01]  /*c930*/  LOP3.LUT R3, R220, 0xfc, RZ, 0xfc, !PT ;  /* 0x000000fcdc037812 */ /* 0x000fe200078efcff */
[----:B------:R1:W-:Y:S01]  /*c940*/  @P1 STG.E.U16 desc[UR20][R16.64], R7 ;  /* 0x0000000710001986 */ /* 0x0003e2000c101514 */
[----:B--2---:R-:W-:Y:S01]  /*c950*/  ISETP.LT.AND P5, PT, R4, UR5, !P0 ;  /* 0x0000000504007c0c */ /* 0x004fe2000c7a1270 */
[----:B------:R-:W2:Y:S01]  /*c960*/  LDCU UR5, c[0x0][0x39c] ;  /* 0x00007380ff0577ac */ /* 0x000ea20008000800 */
[----:B0-----:R-:W-:Y:S01]  /*c970*/  ISETP.LT.AND P1, PT, R3, UR6, !P0 ;  /* 0x0000000603007c0c */ /* 0x001fe2000c721270 */
[----:B------:R-:W-:Y:S01]  /*c980*/  IMAD R3, R5, 0x2, R21 ;  /* 0x0000000205037824 */ /* 0x000fe200078e0215 */
[----:B------:R-:W-:Y:S01]  /*c990*/  LEA R6, P6, R21, R0, 0x1 ;  /* 0x0000000015067211 */ /* 0x000fe200078c08ff */
[----:B------:R0:W-:Y:S01]  /*c9a0*/  @P2 STG.E.U16 desc[UR20][R18.64], R13 ;  /* 0x0000000d12002986 */ /* 0x0001e2000c101514 */
[----:B------:R-:W4:Y:S01]  /*c9b0*/  LDCU UR6, c[0x0][0x39c] ;  /* 0x00007380ff0677ac */ /* 0x000f220008000800 */
[----:B------:R-:W-:-:S02]  /*c9c0*/  LOP3.LUT R4, R220, 0xfe, RZ, 0xfc, !PT ;  /* 0x000000fedc047812 */ /* 0x000fc400078efcff */
[----:B-1----:R-:W-:Y:S02]  /*c9d0*/  LEA.HI.X.SX32 R7, R21, R2, 0x1, P6 ;  /* 0x0000000215077211 */ /* 0x002fe400030f0eff */
[C---:B------:R-:W-:Y:S02]  /*c9e0*/  LEA R16, P6, R3.reuse, R0, 0x1 ;  /* 0x0000000003107211 */ /* 0x040fe400078c08ff */
[----:B---3--:R-:W-:Y:S01]  /*c9f0*/  ISETP.LT.AND P2, PT, R4, UR4, !P0 ;  /* 0x0000000404007c0c */ /* 0x008fe2000c741270 */
[----:B------:R1:W-:Y:S01]  /*ca00*/  @P3 STG.E.U16 desc[UR20][R6.64], R20 ;  /* 0x0000001406003986 */ /* 0x0003e2000c101514 */
[----:B------:R-:W-:Y:S01]  /*ca10*/  LEA.HI.X.SX32 R17, R3, R2, 0x1, P6 ;  /* 0x0000000203117211 */ /* 0x000fe200030f0eff */
[C---:B------:R-:W-:Y:S01]  /*ca20*/  IMAD R3, R5.reuse, 0x2, R3 ;  /* 0x0000000205037824 */ /* 0x040fe200078e0203 */
[----:B------:R-:W3:Y:S01]  /*ca30*/  LDCU UR4, c[0x0][0x39c] ;  /* 0x00007380ff0477ac */ /* 0x000ee20008000800 */
[----:B------:R-:W-:Y:S01]  /*ca40*/  LOP3.LUT R4, R220, 0x100, RZ, 0xfc, !PT ;  /* 0x00000100dc047812 */ /* 0x000fe200078efcff */
[----:B------:R-:W5:Y:S01]  /*ca50*/  LDS.128 R20, [R223+0x1000] ;  /* 0x00100000df147984 */ /* 0x000f620000000c00 */
[----:B0-----:R-:W-:-:S02]  /*ca60*/  IMAD R19, R5, 0x2, R3 ;  /* 0x0000000205137824 */ /* 0x001fc400078e0203 */
[----:B--2---:R-:W-:Y:S01]  /*ca70*/  ISETP.LT.AND P3, PT, R4, UR5, !P0 ;  /* 0x0000000504007c0c */ /* 0x004fe2000c761270 */
[----:B------:R-:W-:Y:S01]  /*ca80*/  @P4 STG.E.U16 desc[UR20][R16.64], R14 ;  /* 0x0000000e10004986 */ /* 0x000fe2000c101514 */
[C---:B------:R-:W-:Y:S01]  /*ca90*/  LEA R12, P4, R3.reuse, R0, 0x1 ;  /* 0x00000000030c7211 */ /* 0x040fe200078808ff */
[----:B------:R-:W0:Y:S01]  /*caa0*/  LDCU UR5, c[0x0][0x39c] ;  /* 0x00007380ff0577ac */ /* 0x000e220008000800 */
[----:B-1----:R-:W-:Y:S02]  /*cab0*/  PRMT R7, R14, 0x7632, R7 ;  /* 0x000076320e077816 */ /* 0x002fe40000000007 */
[----:B------:R-:W-:Y:S02]  /*cac0*/  LEA.HI.X.SX32 R13, R3, R2, 0x1, P4 ;  /* 0x00000002030d7211 */ /* 0x000fe400020f0eff */
[----:B------:R-:W-:Y:S02]  /*cad0*/  LEA R6, P6, R19, R0, 0x1 ;  /* 0x0000000013067211 */ /* 0x000fe400078c08ff */
[C---:B------:R-:W-:Y:S01]  /*cae0*/  LOP3.LUT R3, R220.reuse, 0x104, RZ, 0xfc, !PT ;  /* 0x00000104dc037812 */ /* 0x040fe200078efcff */
[----:B------:R1:W-:Y:S01]  /*caf0*/  @P5 STG.E.U16 desc[UR20][R12.64], R7 ;  /* 0x000000070c005986 */ /* 0x0003e2000c101514 */
[----:B------:R-:W-:-:S02]  /*cb00*/  LOP3.LUT R4, R220, 0x102, RZ, 0xfc, !PT ;  /* 0x00000102dc047812 */ /* 0x000fc400078efcff */
[----:B----4-:R-:W-:Y:S01]  /*cb10*/  ISETP.LT.AND P5, PT, R3, UR6, !P0 ;  /* 0x0000000603007c0c */ /* 0x010fe2000c7a1270 */
[----:B------:R-:W2:Y:S01]  /*cb20*/  LDCU UR6, c[0x0][0x39c] ;  /* 0x00007380ff0677ac */ /* 0x000ea20008000800 */
[----:B---3--:R-:W-:Y:S02]  /*cb30*/  ISETP.LT.AND P4, PT, R4, UR4, !P0 ;  /* 0x0000000404007c0c */ /* 0x008fe4000c781270 */
[----:B------:R-:W-:Y:S01]  /*cb40*/  LOP3.LUT R4, R220, 0x106, RZ, 0xfc, !PT ;  /* 0x00000106dc047812 */ /* 0x000fe200078efcff */
[----:B------:R-:W3:Y:S01]  /*cb50*/  LDCU UR4, c[0x0][0x39c] ;  /* 0x00007380ff0477ac */ /* 0x000ee20008000800 */
[----:B-1----:R-:W-:Y:S01]  /*cb60*/  LEA.HI.X.SX32 R7, R19, R2, 0x1, P6 ;  /* 0x0000000213077211 */ /* 0x002fe200030f0eff */
[----:B------:R-:W-:-:S04]  /*cb70*/  IMAD R19, R5, 0x2, R19 ;  /* 0x0000000205137824 */ /* 0x000fc800078e0213 */
[----:B------:R-:W-:Y:S01]  /*cb80*/  IMAD R3, R5, 0x2, R19 ;  /* 0x0000000205037824 */ /* 0x000fe200078e0213 */
[C---:B------:R-:W-:Y:S01]  /*cb90*/  LEA R16, P6, R19.reuse, R0, 0x1 ;  /* 0x0000000013107211 */ /* 0x040fe200078c08ff */
[----:B------:R1:W-:Y:S01]  /*cba0*/  @P1 STG.E.U16 desc[UR20][R6.64], R15 ;  /* 0x0000000f06001986 */ /* 0x0003e2000c101514 */
[----:B0-----:R-:W-:Y:S01]  /*cbb0*/  ISETP.LT.AND P1, PT, R4, UR5, !P0 ;  /* 0x0000000504007c0c */ /* 0x001fe2000c721270 */
[----:B------:R-:W0:Y:S01]  /*cbc0*/  LDCU UR5, c[0x0][0x39c] ;  /* 0x00007380ff0577ac */ /* 0x000e220008000800 */
        /* <DEDUP_REMOVED lines=10> */
[-C--:B------:R-:W-:Y:S01]  /*cc70*/  LEA R14, P6, R19, R0.reuse, 0x1 ;  /* 0x00000000130e7211 */ /* 0x080fe200078c08ff */
[----:B------:R4:W-:Y:S01]  /*cc80*/  @P3 STG.E.U16 desc[UR20][R12.64], R60 ;  /* 0x0000003c0c003986 */ /* 0x0009e2000c101514 */
[----:B------:R-:W-:Y:S02]  /*cc90*/  LEA R6, P3, R3, R0, 0x1 ;  /* 0x0000000003067211 */ /* 0x000fe400078608ff */
[----:B------:R-:W-:Y:S01]  /*cca0*/  LEA.HI.X.SX32 R15, R19, R2, 0x1, P6 ;  /* 0x00000002130f7211 */ /* 0x000fe200030f0eff */
[----:B------:R-:W-:Y:S01]  /*ccb0*/  IMAD R19, R5, 0x2, R19 ;  /* 0x0000000205137824 */ /* 0x000fe200078e0213 */
[----:B------:R-:W-:-:S02]  /*ccc0*/  LOP3.LUT R4, R220, 0x10a, RZ, 0xfc, !PT ;  /* 0x0000010adc047812 */ /* 0x000fc400078efcff */
[----:B-1----:R-:W-:Y:S02]  /*ccd0*/  LEA.HI.X.SX32 R7, R3, R2, 0x1, P3 ;  /* 0x0000000203077211 */ /* 0x002fe400018f0eff */
[----:B------:R-:W-:Y:S02]  /*cce0*/  LOP3.LUT R3, R220, 0x10c, RZ, 0xfc, !PT ;  /* 0x0000010cdc037812 */ /* 0x000fe400078efcff */
[----:B----4-:R-:W-:Y:S02]  /*ccf0*/  PRMT R13, R60, 0x7632, R13 ;  /* 0x000076323c0d7816 */ /* 0x010fe4000000000d */
[----:B------:R-:W-:Y:S02]  /*cd00*/  LEA R12, P6, R19, R0, 0x1 ;  /* 0x00000000130c7211 */ /* 0x000fe400078c08ff */
[----:B0-----:R-:W-:Y:S01]  /*cd10*/  ISETP.LT.AND P3, PT, R4, UR5, !P0 ;  /* 0x0000000504007c0c */ /* 0x001fe2000c761270 */
[----:B------:R0:W-:Y:S01]  /*cd20*/  @P4 STG.E.U16 desc[UR20][R6.64], R13 ;  /* 0x0000000d06004986 */ /* 0x0001e2000c101514 */
[----:B--2---:R-:W-:Y:S01]  /*cd30*/  ISETP.LT.AND P4, PT, R3, UR6, !P0 ;  /* 0x0000000603007c0c */ /* 0x004fe2000c781270 */
[----:B------:R-:W-:Y:S01]  /*cd40*/  IMAD R3, R5, 0x2, R19 ;  /* 0x0000000205037824 */ /* 0x000fe200078e0213 */
[----:B------:R-:W1:Y:S01]  /*cd50*/  LDCU UR6, c[0x0][0x39c] ;  /* 0x00007380ff0677ac */ /* 0x000e620008000800 */
[----:B------:R2:W-:Y:S01]  /*cd60*/  @P5 STG.E.U16 desc[UR20][R14.64], R61 ;  /* 0x0000003d0e005986 */ /* 0x0005e2000c101514 */
[----:B------:R-:W-:Y:S01]  /*cd70*/  LOP3.LUT R4, R220, 0x10e, RZ, 0xfc, !PT ;  /* 0x0000010edc047812 */ /* 0x000fe200078efcff */
[----:B------:R-:W4:Y:S01]  /*cd80*/  LDCU UR5, c[0x0][0x39c] ;  /* 0x00007380ff0577ac */ /* 0x000f220008000800 */
[----:B------:R-:W-:-:S02]  /*cd90*/  PRMT R16, R9, 0x7632, R16 ;  /* 0x0000763209107816 */ /* 0x000fc40000000010 */
[----:B---3--:R-:W-:Y:S01]  /*cda0*/  ISETP.LT.AND P5, PT, R4, UR4, !P0 ;  /* 0x0000000404007c0c */ /* 0x008fe2000c7a1270 */
[----:B------:R-:W3:Y:S01]  /*cdb0*/  LDCU UR4, c[0x0][0x39c] ;  /* 0x00007380ff0477ac */ /* 0x000ee20008000800 */
[----:B0-----:R-:W-:Y:S02]  /*cdc0*/  LEA.HI.X.SX32 R13, R19, R2, 0x1, P6 ;  /* 0x00000002130d7211 */ /* 0x001fe400030f0eff */
[----:B------:R-:W-:Y:S02]  /*cdd0*/  LEA R6, P6, R3, R0, 0x1 ;  /* 0x0000000003067211 */ /* 0x000fe400078c08ff */
[----:B--2---:R-:W-:Y:S02]  /*cde0*/  PRMT R15, R61, 0x7632, R15 ;  /* 0x000076323d0f7816 */ /* 0x004fe4000000000f */
[----:B------:R-:W-:Y:S01]  /*cdf0*/  LEA.HI.X.SX32 R7, R3, R2, 0x1, P6 ;  /* 0x0000000203077211 */ /* 0x000fe200030f0eff */
[C---:B------:R-:W-:Y:S01]  /*ce00*/  IMAD R3, R5.reuse, 0x2, R3 ;  /* 0x0000000205037824 */ /* 0x040fe200078e0203 */
[----:B------:R-:W-:Y:S01]  /*ce10*/  LOP3.LUT R4, R220, 0x110, RZ, 0xfc, !PT ;  /* 0x00000110dc047812 */ /* 0x000fe200078efcff */
[----:B------:R0:W-:Y:S02]  /*ce20*/  @P1 STG.E.U16 desc[UR20][R12.64], R15 ;  /* 0x0000000f0c001986 */ /* 0x0001e4000c101514 */
[----:B------:R-:W-:-:S02]  /*ce30*/  IMAD R17, R5, 0x2, R3 ;  /* 0x0000000205117824 */ /* 0x000fc400078e0203 */
[----:B------:R2:W-:Y:S01]  /*ce40*/  @P2 STG.E.U16 desc[UR20][R6.64], R62 ;  /* 0x0000003e06002986 */ /* 0x0005e2000c101514 */
[-C--:B------:R-:W-:Y:S02]  /*ce50*/  LEA R14, P2, R3, R0.reuse, 0x1 ;  /* 0x00000000030e7211 */ /* 0x080fe400078408ff */
[----:B----4-:R-:W-:Y:S01]  /*ce60*/  ISETP.LT.AND P1, PT, R4, UR5, !P0 ;  /* 0x0000000504007c0c */ /* 0x010fe2000c721270 */
[----:B------:R-:W4:Y:S01]  /*ce70*/  LDCU UR5, c[0x0][0x39c] ;  /* 0x00007380ff0577ac */ /* 0x000f220008000800 */
[----:B------:R-:W-:Y:S02]  /*ce80*/  LOP3.LUT R4, R220, 0x112, RZ, 0xfc, !PT ;  /* 0x00000112dc047812 */ /* 0x000fe400078efcff */
[----:B0-----:R-:W-:Y:S02]  /*ce90*/  LEA R12, P6, R17, R0, 0x1 ;  /* 0x00000000110c7211 */ /* 0x001fe400078c08ff */
[----:B------:R-:W-:Y:S02]  /*cea0*/  LEA.HI.X.SX32 R15, R3, R2, 0x1, P2 ;  /* 0x00000002030f7211 */ /* 0x000fe400010f0eff */
[----:B--2---:R-:W-:-:S02]  /*ceb0*/  PRMT R7, R62, 0x7632, R7 ;  /* 0x000076323e077816 */ /* 0x004fc40000000007 */
[----:B------:R-:W-:Y:S01]  /*cec0*/  LEA.HI.X.SX32 R13, R17, R2, 0x1, P6 ;  /* 0x00000002110d7211 */ /* 0x000fe200030f0eff */
[----:B------:R-:W-:Y:S01]  /*ced0*/  IMAD R17, R5, 0x2, R17 ;  /* 0x0000000205117824 */ /* 0x000fe200078e0211 */
[----:B------:R-:W-:Y:S01]  /*cee0*/  LOP3.LUT R3, R220, 0x114, RZ, 0xfc, !PT ;  /* 0x00000114dc037812 */ /* 0x000fe200078efcff */
[----:B------:R0:W-:Y:S01]  /*cef0*/  @P3 STG.E.U16 desc[UR20][R14.64], R7 ;  /* 0x000000070e003986 */ /* 0x0001e2000c101514 */
[----:B---3--:R-:W-:Y:S01]  /*cf00*/  ISETP.LT.AND P2, PT, R4, UR4, !P0 ;  /* 0x0000000404007c0c */ /* 0x008fe2000c741270 */
[----:B------:R-:W2:Y:S01]  /*cf10*/  LDCU UR4, c[0x0][0x39c] ;  /* 0x00007380ff0477ac */ /* 0x000ea20008000800 */
[----:B-1----:R-:W-:Y:S01]  /*cf20*/  ISETP.LT.AND P3, PT, R3, UR6, !P0 ;  /* 0x0000000603007c0c */ /* 0x002fe2000c761270 */
[----:B------:R-:W-:Y:S01]  /*cf30*/  IMAD R3, R5, 0x2, R17 ;  /* 0x0000000205037824 */ /* 0x000fe200078e0211 */
[----:B------:R-:W-:Y:S01]  /*cf40*/  LEA R6, P6, R17, R0, 0x1 ;  /* 0x0000000011067211 */ /* 0x000fe200078c08ff */
[----:B------:R1:W-:Y:S01]  /*cf50*/  @P4 STG.E.U16 desc[UR20][R12.64], R63 ;  /* 0x0000003f0c004986 */ /* 0x0003e2000c101514 */
[----:B------:R-:W3:Y:S01]  /*cf60*/  LDCU UR6, c[0x0][0x39c] ;  /* 0x00007380ff0677ac */ /* 0x000ee20008000800 */
[----:B------:R-:W-:-:S02]  /*cf70*/  LOP3.LUT R4, R220, 0x116, RZ, 0xfc, !PT ;  /* 0x00000116dc047812 */ /* 0x000fc400078efcff */
[----:B0-----:R-:W-:Y:S02]  /*cf80*/  LEA.HI.X.SX32 R7, R17, R2, 0x1, P6 ;  /* 0x0000000211077211 */ /* 0x001fe400030f0eff */
[----:B------:R-:W-:Y:S02]  /*cf90*/  LEA R14, P6, R3, R0, 0x1 ;  /* 0x00000000030e7211 */ /* 0x000fe400078c08ff */
[----:B----4-:R-:W-:Y:S01]  /*cfa0*/  ISETP.LT.AND P4, PT, R4, UR5, !P0 ;  /* 0x0000000504007c0c */ /* 0x010fe2000c781270 */
[----:B------:R-:W0:Y:S01]  /*cfb0*/  LDCU UR5, c[0x0][0x39c] ;  /* 0x00007380ff0577ac */ /* 0x000e220008000800 */
[----:B-1----:R-:W-:Y:S02]  /*cfc0*/  PRMT R13, R63, 0x7632, R13 ;  /* 0x000076323f0d7816 */ /* 0x002fe4000000000d */
[----:B------:R-:W-:Y:S01]  /*cfd0*/  LEA.HI.X.SX32 R15, R3, R2, 0x1, P6 ;  /* 0x00000002030f7211 */ /* 0x000fe200030f0eff */
[C---:B------:R-:W-:Y:S01]  /*cfe0*/  IMAD R3, R5.reuse, 0x2, R3 ;  /* 0x0000000205037824 */ /* 0x040fe200078e0203 */
[----:B------:R-:W-:Y:S01]  /*cff0*/  LOP3.LUT R4, R220, 0x118, RZ, 0xfc, !PT ;  /* 0x00000118dc047812 */ /* 0x000fe200078efcff */
[----:B------:R1:W-:Y:S02]  /*d000*/  @P5 STG.E.U16 desc[UR20][R6.64], R13 ;  /* 0x0000000d06005986 */ /* 0x0003e4000c101514 */
[----:B------:R-:W-:Y:S01]  /*d010*/  IMAD R17, R5, 0x2, R3 ;  /* 0x0000000205117824 */ /* 0x000fe200078e0203 */
[----:B--2---:R-:W-:Y:S01]  /*d020*/  ISETP.LT.AND P5, PT, R4, UR4, !P0 ;  /* 0x0000000404007c0c */ /* 0x004fe2000c7a1270 */
[----:B------:R-:W-:Y:S01]  /*d030*/  @P1 STG.E.U16 desc[UR20][R14.64], R92 ;  /* 0x0000005c0e001986 */ /* 0x000fe2000c101514 */
[----:B------:R-:W-:Y:S01]  /*d040*/  LEA R12, P1, R3, R0, 0x1 ;  /* 0x00000000030c7211 */ /* 0x000fe200078208ff */
[----:B------:R-:W2:Y:S01]  /*d050*/  LDCU UR4, c[0x0][0x39c] ;  /* 0x00007380ff0477ac */ /* 0x000ea20008000800 */
[----:B------:R-:W-:-:S02]  /*d060*/  LOP3.LUT R4, R220, 0x11a, RZ, 0xfc, !PT ;  /* 0x0000011adc047812 */ /* 0x000fc400078efcff */
[----:B-1----:R-:W-:Y:S02]  /*d070*/  LEA.HI.X.SX32 R13, R3, R2, 0x1, P1 ;  /* 0x00000002030d7211 */ /* 0x002fe400008f0eff */
[----:B------:R-:W-:Y:S02]  /*d080*/  PRMT R7, R92, 0x7632, R7 ;  /* 0x000076325c077816 */ /* 0x000fe40000000007 */
[----:B------:R-:W-:Y:S02]  /*d090*/  LEA R6, P6, R17, R0, 0x1 ;  /* 0x0000000011067211 */ /* 0x000fe400078c08ff */
[----:B------:R-:W-:Y:S01]  /*d0a0*/  LOP3.LUT R3, R220, 0x11c, RZ, 0xfc, !PT ;  /* 0x0000011cdc037812 */ /* 0x000fe200078efcff */
[----:B------:R1:W-:Y:S01]  /*d0b0*/  @P2 STG.E.U16 desc[UR20][R12.64], R7 ;  /* 0x000000070c002986 */ /* 0x0003e2000c101514 */
[----:B0-----:R-:W-:Y:S01]  /*d0c0*/  ISETP.LT.AND P1, PT, R4, UR5, !P0 ;  /* 0x0000000504007c0c */ /* 0x001fe2000c721270 */
[----:B------:R-:W0:Y:S01]  /*d0d0*/  LDCU UR5, c[0x0][0x39c] ;  /* 0x00007380ff0577ac */ /* 0x000e220008000800 */
[----:B---3--:R-:W-:-:S02]  /*d0e0*/  ISETP.LT.AND P2, PT, R3, UR6, !P0 ;  /* 0x0000000603007c0c */ /* 0x008fc4000c741270 */
[----:B------:R-:W-:Y:S01]  /*d0f0*/  LOP3.LUT R4, R220, 0x11e, RZ, 0xfc, !PT ;  /* 0x0000011edc047812 */ /* 0x000fe200078efcff */
[----:B------:R-:W3:Y:S01]  /*d100*/  LDCU UR6, c[0x0][0x39c] ;  /* 0x00007380ff0677ac */ /* 0x000ee20008000800 */
        /* <DEDUP_REMOVED lines=15> */
[----:B0-----:R-:W-:Y:S01]  /*d200*/  ISETP.LT.AND P4, PT, R4, UR5, !P0 ;  /* 0x0000000504007c0c */ /* 0x001fe2000c781270 */
[----:B------:R-:W0:Y:S01]  /*d210*/  LDCU UR5, c[0x0][0x39c] ;  /* 0x00007380ff0577ac */ /* 0x000e220008000800 */
        /* <DEDUP_REMOVED lines=12> */
[----:B---3--:R-:W-:Y:S01]  /*d2e0*/  ISETP.LT.AND P1, PT, R3, UR6, !P0 ;  /* 0x0000000603007c0c */ /* 0x008fe2000c721270 */
[----:B------:R-:W-:Y:S01]  /*d2f0*/  IMAD R3, R5, 0x2, R17 ;  /* 0x0000000205037824 */ /* 0x000fe200078e0211 */
[----:B------:R-:W-:Y:S01]  /*d300*/  LEA R12, P6, R17, R0, 0x1 ;  /* 0x00000000110c7211 */ /* 0x000fe200078c08ff */
[----:B------:R3:W-:Y:S01]  /*d310*/  @P2 STG.E.U16 desc[UR20][R14.64], R95 ;  /* 0x0000005f0e002986 */ /* 0x0007e2000c101514 */
[----:B------:R-:W4:Y:S01]  /*d320*/  LDCU UR6, c[0x0][0x39c] ;  /* 0x00007380ff0677ac */ /* 0x000f220008000800 */
[----:B------:R-:W-:-:S02]  /*d330*/  LOP3.LUT R4, R220, 0x126, RZ, 0xfc, !PT ;  /* 0x00000126dc047812 */ /* 0x000fc400078efcff */
[----:B-1----:R-:W-:Y:S02]  /*d340*/  LEA.HI.X.SX32 R13, R17, R2, 0x1, P6 ;  /* 0x00000002110d7211 */ /* 0x002fe400030f0eff */
[C---:B------:R-:W-:Y:S02]  /*d350*/  LEA R6, P6, R3.reuse, R0, 0x1 ;  /* 0x0000000003067211 */ /* 0x040fe400078c08ff */
[----:B0-----:R-:W-:Y:S01]  /*d360*/  ISETP.LT.AND P2, PT, R4, UR5, !P0 ;  /* 0x0000000504007c0c */ /* 0x001fe2000c741270 */
[----:B------:R-:W0:Y:S01]  /*d370*/  LDCU UR5, c[0x0][0x39c] ;  /* 0x00007380ff0577ac */ /* 0x000e220008000800 */
[----:B------:R-:W-:Y:S01]  /*d380*/  LEA.HI.X.SX32 R7, R3, R2, 0x1, P6 ;  /* 0x0000000203077211 */ /* 0x000fe200030f0eff */
[----:B------:R-:W-:Y:S01]  /*d390*/  IMAD R3, R5, 0x2, R3 ;  /* 0x0000000205037824 */ /* 0x000fe200078e0203 */
[----:B---3--:R-:W-:Y:S02]  /*d3a0*/  PRMT R15, R95, 0x7632, R15 ;  /* 0x000076325f0f7816 */ /* 0x008fe4000000000f */
[----:B------:R-:W-:Y:S01]  /*d3b0*/  LOP3.LUT R4, R220, 0x128, RZ, 0xfc, !PT ;  /* 0x00000128dc047812 */ /* 0x000fe200078efcff */
[----:B------:R-:W-:-:S02]  /*d3c0*/  IMAD R17, R5, 0x2, R3 ;  /* 0x0000000205117824 */ /* 0x000fc400078e0203 */
[----:B------:R1:W-:Y:S01]  /*d3d0*/  @P3 STG.E.U16 desc[UR20][R12.64], R15 ;  /* 0x0000000f0c003986 */ /* 0x0003e2000c101514 */
[----:B--2---:R-:W-:Y:S01]  /*d3e0*/  ISETP.LT.AND P3, PT, R4, UR4, !P0 ;  /* 0x0000000404007c0c */ /* 0x004fe2000c761270 */
[----:B------:R-:W2:Y:S01]  /*d3f0*/  LDCU UR4, c[0x0][0x39c] ;  /* 0x00007380ff0477ac */ /* 0x000ea20008000800 */
[----:B------:R-:W-:Y:S01]  /*d400*/  LOP3.LUT R4, R220, 0x12a, RZ, 0xfc, !PT ;  /* 0x0000012adc047812 */ /* 0x000fe200078efcff */
[----:B------:R3:W-:Y:S01]  /*d410*/  @P4 STG.E.U16 desc[UR20][R6.64], R104 ;  /* 0x0000006806004986 */ /* 0x0007e2000c101514 */
[-C--:B------:R-:W-:Y:S02]  /*d420*/  LEA R14, P4, R3, R0.reuse, 0x1 ;  /* 0x00000000030e7211 */ /* 0x080fe400078808ff */
[----:B-1----:R-:W-:Y:S02]  /*d430*/  LEA R12, P6, R17, R0, 0x1 ;  /* 0x00000000110c7211 */ /* 0x002fe400078c08ff */
[----:B------:R-:W-:Y:S02]  /*d440*/  LEA.HI.X.SX32 R15, R3, R2, 0x1, P4 ;  /* 0x00000002030f7211 */ /* 0x000fe400020f0eff */
[----:B---3--:R-:W-:-:S02]  /*d450*/  PRMT R7, R104, 0x7632, R7 ;  /* 0x0000763268077816 */ /* 0x008fc40000000007 */
[----:B------:R-:W-:Y:S01]  /*d460*/  LEA.HI.X.SX32 R13, R17, R2, 0x1, P6 ;  /* 0x00000002110d7211 */ /* 0x000fe200030f0eff */
[----:B------:R-:W-:Y:S01]  /*d470*/  IMAD R17, R5, 0x2, R17 ;  /* 0x0000000205117824 */ /* 0x000fe200078e0211 */
[----:B------:R-:W-:Y:S01]  /*d480*/  LOP3.LUT R3, R220, 0x12c, RZ, 0xfc, !PT ;  /* 0x0000012cdc037812 */ /* 0x000fe200078efcff */
[----:B------:R1:W-:Y:S01]  /*d490*/  @P5 STG.E.U16 desc[UR20][R14.64], R7 ;  /* 0x000000070e005986 */ /* 0x0003e2000c101514 */
[----:B0-----:R-:W-:Y:S01]  /*d4a0*/  ISETP.LT.AND P4, PT, R4, UR5, !P0 ;  /* 0x0000000504007c0c */ /* 0x001fe2000c781270 */
[----:B------:R-:W0:Y:S01]  /*d4b0*/  LDCU UR5, c[0x0][0x39c] ;  /* 0x00007380ff0577ac */ /* 0x000e220008000800 */
[----:B----4-:R-:W-:Y:S01]  /*d4c0*/  ISETP.LT.AND P5, PT, R3, UR6, !P0 ;  /* 0x0000000603007c0c */ /* 0x010fe2000c7a1270 */
[----:B------:R-:W-:Y:S01]  /*d4d0*/  IMAD R3, R5, 0x2, R17 ;  /* 0x0000000205037824 */ /* 0x000fe200078e0211 */
[----:B------:R-:W-:Y:S01]  /*d4e0*/  LEA R6, P6, R17, R0, 0x1 ;  /* 0x0000000011067211 */ /* 0x000fe200078c08ff */
[----:B------:R3:W-:Y:S01]  /*d4f0*/  @P1 STG.E.U16 desc[UR20][R12.64], R105 ;  /* 0x000000690c001986 */ /* 0x0007e2000c101514 */
[----:B------:R-:W4:Y:S01]  /*d500*/  LDCU UR6, c[0x0][0x39c] ;  /* 0x00007380ff0677ac */ /* 0x000f220008000800 */
[----:B------:R-:W-:-:S02]  /*d510*/  LOP3.LUT R4, R220, 0x12e, RZ, 0xfc, !PT ;  /* 0x0000012edc047812 */ /* 0x000fc400078efcff */
[----:B-1----:R-:W-:Y:S02]  /*d520*/  LEA.HI.X.SX32 R7, R17, R2, 0x1, P6 ;  /* 0x0000000211077211 */ /* 0x002fe400030f0eff */
[----:B------:R-:W-:Y:S02]  /*d530*/  LEA R14, P6, R3, R0, 0x1 ;  /* 0x00000000030e7211 */ /* 0x000fe400078c08ff */
[----:B--2---:R-:W-:Y:S01]  /*d540*/  ISETP.LT.AND P1, PT, R4, UR4, !P0 ;  /* 0x0000000404007c0c */ /* 0x004fe2000c721270 */
[----:B------:R-:W1:Y:S01]  /*d550*/  LDCU UR4, c[0x0][0x39c] ;  /* 0x00007380ff0477ac */ /* 0x000e620008000800 */
[----:B---3--:R-:W-:Y:S02]  /*d560*/  PRMT R13, R105, 0x7632, R13 ;  /* 0x00007632690d7816 */ /* 0x008fe4000000000d */
[----:B------:R-:W-:Y:S01]  /*d570*/  LEA.HI.X.SX32 R15, R3, R2, 0x1, P6 ;  /* 0x00000002030f7211 */ /* 0x000fe200030f0eff */
[C---:B------:R-:W-:Y:S01]  /*d580*/  IMAD R3, R5.reuse, 0x2, R3 ;  /* 0x0000000205037824 */ /* 0x040fe200078e0203 */
[----:B------:R-:W-:Y:S01]  /*d590*/  LOP3.LUT R4, R220, 0x130, RZ, 0xfc, !PT ;  /* 0x00000130dc047812 */ /* 0x000fe200078efcff */
[----:B------:R2:W-:Y:S02]  /*d5a0*/  @P2 STG.E.U16 desc[UR20][R6.64], R13 ;  /* 0x0000000d06002986 */ /* 0x0005e4000c101514 */
[----:B------:R-:W-:Y:S01]  /*d5b0*/  IMAD R17, R5, 0x2, R3 ;  /* 0x0000000205117824 */ /* 0x000fe200078e0203 */
[----:B0-----:R-:W-:Y:S01]  /*d5c0*/  ISETP.LT.AND P2, PT, R4, UR5, !P0 ;  /* 0x0000000504007c0c */ /* 0x001fe2000c741270 */
[----:B------:R-:W-:Y:S01]  /*d5d0*/  @P3 STG.E.U16 desc[UR20][R14.64], R106 ;  /* 0x0000006a0e003986 */ /* 0x000fe2000c101514 */
[----:B------:R-:W-:Y:S01]  /*d5e0*/  LEA R12, P3, R3, R0, 0x1 ;  /* 0x00000000030c7211 */ /* 0x000fe200078608ff */
[----:B------:R-:W0:Y:S01]  /*d5f0*/  LDCU UR5, c[0x0][0x39c] ;  /* 0x00007380ff0577ac */ /* 0x000e220008000800 */
[----:B------:R-:W-:-:S02]  /*d600*/  LOP3.LUT R4, R220, 0x132, RZ, 0xfc, !PT ;  /* 0x00000132dc047812 */ /* 0x000fc400078efcff */
[----:B--2---:R-:W-:Y:S02]  /*d610*/  LEA.HI.X.SX32 R13, R3, R2, 0x1, P3 ;  /* 0x00000002030d7211 */ /* 0x004fe400018f0eff */
[----:B------:R-:W-:Y:S02]  /*d620*/  PRMT R7, R106, 0x7632, R7 ;  /* 0x000076326a077816 */ /* 0x000fe40000000007 */
[----:B------:R-:W-:Y:S02]  /*d630*/  LEA R6, P6, R17, R0, 0x1 ;  /* 0x0000000011067211 */ /* 0x000fe400078c08ff */
[----:B------:R-:W-:Y:S01]  /*d640*/  LOP3.LUT R3, R220, 0x134, RZ, 0xfc, !PT ;  /* 0x00000134dc037812 */ /* 0x000fe200078efcff */
[----:B------:R2:W-:Y:S01]  /*d650*/  @P4 STG.E.U16 desc[UR20][R12.64], R7 ;  /* 0x000000070c004986 */ /* 0x0005e2000c101514 */
[----:B-1----:R-:W-:Y:S01]  /*d660*/  ISETP.LT.AND P3, PT, R4, UR4, !P0 ;  /* 0x0000000404007c0c */ /* 0x002fe2000c761270 */
[----:B------:R-:W1:Y:S01]  /*d670*/  LDCU UR4, c[0x0][0x39c] ;  /* 0x00007380ff0477ac */ /* 0x000e620008000800 */
[----:B----4-:R-:W-:-:S02]  /*d680*/  ISETP.LT.AND P4, PT, R3, UR6, !P0 ;  /* 0x0000000603007c0c */ /* 0x010fc4000c781270 */
[----:B------:R-:W-:Y:S01]  /*d690*/  LOP3.LUT R4, R220, 0x136, RZ, 0xfc, !PT ;  /* 0x00000136dc047812 */ /* 0x000fe200078efcff */
[----:B------:R-:W3:Y:S01]  /*d6a0*/  LDCU UR6, c[0x0][0x39c] ;  /* 0x00007380ff0677ac */ /* 0x000ee20008000800 */
[----:B--2---:R-:W-:Y:S01]  /*d6b0*/  LEA.HI.X.SX32 R7, R17, R2, 0x1, P6 ;  /* 0x0000000211077211 */ /* 0x004fe200030f0eff */
        /* <DEDUP_REMOVED lines=11> */
[----:B--2---:R-:W-:-:S03]  /*d770*/  PRMT R7, R107, 0x7632, R7 ;  /* 0x000076326b077816 */ /* 0x004fc60000000007 */
[----:B------:R-:W-:Y:S02]  /*d780*/  IMAD R17, R5, 0x2, R3 ;  /* 0x0000000205117824 */ /* 0x000fe400078e0203 */
[----:B------:R2:W-:Y:S01]  /*d790*/  @P1 STG.E.U16 desc[UR20][R14.64], R7 ;  /* 0x000000070e001986 */ /* 0x0005e2000c101514 */
[----:B-1----:R-:W-:Y:S01]  /*d7a0*/  ISETP.LT.AND P1, PT, R4, UR4, !P0 ;  /* 0x0000000404007c0c */ /* 0x002fe2000c721270 */
[----:B------:R-:W1:Y:S01]  /*d7b0*/  LDCU UR4, c[0x0][0x39c] ;  /* 0x00007380ff0477ac */ /* 0x000e620008000800 */
[----:B------:R-:W-:Y:S01]  /*d7c0*/  LOP3.LUT R4, R220, 0x13a, RZ, 0xfc, !PT ;  /* 0x0000013adc047812 */ /* 0x000fe200078efcff */
[----:B------:R4:W-:Y:S01]  /*d7d0*/  @P2 STG.E.U16 desc[UR20][R12.64], R112 ;  /* 0x000000700c002986 */ /* 0x0009e2000c101514 */
[-C--:B------:R-:W-:Y:S02]  /*d7e0*/  LEA R6, P2, R3, R0.reuse, 0x1 ;  /* 0x0000000003067211 */ /* 0x080fe400078408ff */
[----:B--2---:R-:W-:Y:S02]  /*d7f0*/  LEA R14, P6, R17, R0, 0x1 ;  /* 0x00000000110e7211 */ /* 0x004fe400078c08ff */
[----:B------:R-:W-:-:S02]  /*d800*/  LEA.HI.X.SX32 R7, R3, R2, 0x1, P2 ;  /* 0x0000000203077211 */ /* 0x000fc400010f0eff */
[----:B----4-:R-:W-:Y:S02]  /*d810*/  PRMT R13, R112, 0x7632, R13 ;  /* 0x00007632700d7816 */ /* 0x010fe4000000000d */
[----:B------:R-:W-:Y:S01]  /*d820*/  LEA.HI.X.SX32 R15, R17, R2, 0x1, P6 ;  /* 0x00000002110f7211 */ /* 0x000fe200030f0eff */
[----:B------:R-:W-:Y:S01]  /*d830*/  IMAD R17, R5, 0x2, R17 ;  /* 0x0000000205117824 */ /* 0x000fe200078e0211 */
[----:B------:R-:W-:Y:S01]  /*d840*/  LOP3.LUT R3, R220, 0x13c, RZ, 0xfc, !PT ;  /* 0x0000013cdc037812 */ /* 0x000fe200078efcff */
[----:B------:R2:W-:Y:S01]  /*d850*/  @P3 STG.E.U16 desc[UR20][R6.64], R13 ;  /* 0x0000000d06003986 */ /* 0x0005e2000c101514 */
[----:B0-----:R-:W-:Y:S01]  /*d860*/  ISETP.LT.AND P2, PT, R4, UR5, !P0 ;  /* 0x0000000504007c0c */ /* 0x001fe2000c741270 */
[----:B------:R-:W0:Y:S01]  /*d870*/  LDCU UR5, c[0x0][0x39c] ;  /* 0x00007380ff0577ac */ /* 0x000e220008000800 */
[----:B---3--:R-:W-:Y:S01]  /*d880*/  ISETP.LT.AND P3, PT, R3, UR6, !P0 ;  /* 0x0000000603007c0c */ /* 0x008fe2000c761270 */
[----:B------:R-:W-:Y:S01]  /*d890*/  IMAD R3, R5, 0x2, R17 ;  /* 0x0000000205037824 */ /* 0x000fe200078e0211 */
[----:B------:R-:W-:Y:S01]  /*d8a0*/  LEA R12, P6, R17, R0, 0x1 ;  /* 0x00000000110c7211 */ /* 0x000fe200078c08ff */
[----:B------:R3:W-:Y:S01]  /*d8b0*/  @P4 STG.E.U16 desc[UR20][R14.64], R113 ;  /* 0x000000710e004986 */ /* 0x0007e2000c101514 */
[----:B------:R-:W4:Y:S01]  /*d8c0*/  LDCU UR6, c[0x0][0x39c] ;  /* 0x00007380ff0677ac */ /* 0x000f220008000800 */
[----:B------:R-:W-:-:S02]  /*d8d0*/  LOP3.LUT R4, R220, 0x13e, RZ, 0xfc, !PT ;  /* 0x0000013edc047812 */ /* 0x000fc400078efcff */
[----:B--2---:R-:W-:Y:S02]  /*d8e0*/  LEA.HI.X.SX32 R13, R17, R2, 0x1, P6 ;  /* 0x00000002110d7211 */ /* 0x004fe400030f0eff */
[C---:B------:R-:W-:Y:S02]  /*d8f0*/  LEA R6, P6, R3.reuse, R0, 0x1 ;  /* 0x0000000003067211 */ /* 0x040fe400078c08ff */
[----:B-1----:R-:W-:Y:S01]  /*d900*/  ISETP.LT.AND P4, PT, R4, UR4, !P0 ;  /* 0x0000000404007c0c */ /* 0x002fe2000c781270 */
[----:B------:R-:W1:Y:S01]  /*d910*/  LDCU UR4, c[0x0][0x39c] ;  /* 0x00007380ff0477ac */ /* 0x000e620008000800 */
[----:B------:R-:W-:Y:S01]  /*d920*/  LEA.HI.X.SX32 R7, R3, R2, 0x1, P6 ;  /* 0x0000000203077211 */ /* 0x000fe200030f0eff */
[----:B------:R-:W-:Y:S01]  /*d930*/  IMAD R3, R5, 0x2, R3 ;  /* 0x0000000205037824 */ /* 0x000fe200078e0203 */
[----:B---3--:R-:W-:Y:S02]  /*d940*/  PRMT R15, R113, 0x7632, R15 ;  /* 0x00007632710f7816 */ /* 0x008fe4000000000f */
[----:B------:R-:W-:Y:S01]  /*d950*/  LOP3.LUT R4, R220, 0x140, RZ, 0xfc, !PT ;  /* 0x00000140dc047812 */ /* 0x000fe200078efcff */
[----:B------:R-:W-:-:S02]  /*d960*/  IMAD R17, R5, 0x2, R3 ;  /* 0x0000000205117824 */ /* 0x000fc400078e0203 */
[----:B------:R2:W-:Y:S01]  /*d970*/  @P5 STG.E.U16 desc[UR20][R12.64], R15 ;  /* 0x0000000f0c005986 */ /* 0x0005e2000c101514 */
[----:B0-----:R-:W-:Y:S01]  /*d980*/  ISETP.LT.AND P5, PT, R4, UR5, !P0 ;  /* 0x0000000504007c0c */ /* 0x001fe2000c7a1270 */
[----:B------:R-:W0:Y:S01]  /*d990*/  LDCU UR5, c[0x0][0x39c] ;  /* 0x00007380ff0577ac */ /* 0x000e220008000800 */
[----:B------:R-:W-:Y:S01]  /*d9a0*/  LOP3.LUT R4, R220, 0x142, RZ, 0xfc, !PT ;  /* 0x00000142dc047812 */ /* 0x000fe200078efcff */
[----:B------:R3:W-:Y:S01]  /*d9b0*/  @P1 STG.E.U16 desc[UR20][R6.64], R114 ;  /* 0x0000007206001986 */ /* 0x0007e2000c101514 */
[-C--:B------:R-:W-:Y:S02]  /*d9c0*/  LEA R14, P1, R3, R0.reuse, 0x1 ;  /* 0x00000000030e7211 */ /* 0x080fe400078208ff */
[----:B--2---:R-:W-:Y:S02]  /*d9d0*/  LEA R12, P6, R17, R0, 0x1 ;  /* 0x00000000110c7211 */ /* 0x004fe400078c08ff */
[----:B------:R-:W-:Y:S02]  /*d9e0*/  LEA.HI.X.SX32 R15, R3, R2, 0x1, P1 ;  /* 0x00000002030f7211 */ /* 0x000fe400008f0eff */
[----:B---3--:R-:W-:-:S02]  /*d9f0*/  PRMT R7, R114, 0x7632, R7 ;  /* 0x0000763272077816 */ /* 0x008fc40000000007 */
[----:B------:R-:W-:Y:S01]  /*da00*/  LEA.HI.X.SX32 R13, R17, R2, 0x1, P6 ;  /* 0x00000002110d7211 */ /* 0x000fe200030f0eff */
[----:B------:R-:W-:Y:S01]  /*da10*/  IMAD R17, R5, 0x2, R17 ;  /* 0x0000000205117824 */ /* 0x000fe200078e0211 */
[----:B------:R-:W-:Y:S01]  /*da20*/  LOP3.LUT R3, R220, 0x144, RZ, 0xfc, !PT ;  /* 0x00000144dc037812 */ /* 0x000fe200078efcff */
[----:B------:R2:W-:Y:S01]  /*da30*/  @P2 STG.E.U16 desc[UR20][R14.64], R7 ;  /* 0x000000070e002986 */ /* 0x0005e2000c101514 */
[----:B-1----:R-:W-:Y:S01]  /*da40*/  ISETP.LT.AND P1, PT, R4, UR4, !P0 ;  /* 0x0000000404007c0c */ /* 0x002fe2000c721270 */
[----:B------:R-:W1:Y:S01]  /*da50*/  LDCU UR4, c[0x0][0x39c] ;  /* 0x00007380ff0477ac */ /* 0x000e620008000800 */
[----:B----4-:R-:W-:Y:S01]  /*da60*/  ISETP.LT.AND P2, PT, R3, UR6, !P0 ;  /* 0x0000000603007c0c */ /* 0x010fe2000c741270 */
[----:B------:R-:W-:Y:S01]  /*da70*/  IMAD R3, R5, 0x2, R17 ;  /* 0x0000000205037824 */ /* 0x000fe200078e0211 */
[----:B------:R-:W-:Y:S01]  /*da80*/  LEA R6, P6, R17, R0, 0x1 ;  /* 0x0000000011067211 */ /* 0x000fe200078c08ff */
[----:B------:R3:W-:Y:S01]  /*da90*/  @P3 STG.E.U16 desc[UR20][R12.64], R115 ;  /* 0x000000730c003986 */ /* 0x0007e2000c101514 */
[----:B------:R-:W4:Y:S01]  /*daa0*/  LDCU UR6, c[0x0][0x39c] ;  /* 0x00007380ff0677ac */ /* 0x000f220008000800 */
[----:B------:R-:W-:-:S02]  /*dab0*/  LOP3.LUT R4, R220, 0x146, RZ, 0xfc, !PT ;  /* 0x00000146dc047812 */ /* 0x000fc400078efcff */
[----:B--2---:R-:W-:Y:S02]  /*dac0*/  LEA.HI.X.SX32 R7, R17, R2, 0x1, P6 ;  /* 0x0000000211077211 */ /* 0x004fe400030f0eff */
[----:B------:R-:W-:Y:S02]  /*dad0*/  LEA R14, P6, R3, R0, 0x1 ;  /* 0x00000000030e7211 */ /* 0x000fe400078c08ff */
[----:B0-----:R-:W-:Y:S01]  /*dae0*/  ISETP.LT.AND P3, PT, R4, UR5, !P0 ;  /* 0x0000000504007c0c */ /* 0x001fe2000c761270 */
[----:B------:R-:W0:Y:S01]  /*daf0*/  LDCU UR5, c[0x0][0x39c] ;  /* 0x00007380ff0577ac */ /* 0x000e220008000800 */
[----:B---3--:R-:W-:Y:S02]  /*db00*/  PRMT R13, R115, 0x7632, R13 ;  /* 0x00007632730d7816 */ /* 0x008fe4000000000d */
[----:B------:R-:W-:Y:S01]  /*db10*/  LEA.HI.X.SX32 R15, R3, R2, 0x1, P6 ;  /* 0x00000002030f7211 */ /* 0x000fe200030f0eff */
[C---:B------:R-:W-:Y:S01]  /*db20*/  IMAD R3, R5.reuse, 0x2, R3 ;  /* 0x0000000205037824 */ /* 0x040fe200078e0203 */
[----:B------:R-:W-:Y:S01]  /*db30*/  LOP3.LUT R4, R220, 0x148, RZ, 0xfc, !PT ;  /* 0x00000148dc047812 */ /* 0x000fe200078efcff */
[----:B------:R2:W-:Y:S02]  /*db40*/  @P4 STG.E.U16 desc[UR20][R6.64], R13 ;  /* 0x0000000d06004986 */ /* 0x0005e4000c101514 */
[----:B------:R-:W-:Y:S01]  /*db50*/  IMAD R17, R5, 0x2, R3 ;  /* 0x0000000205117824 */ /* 0x000fe200078e0203 */
[----:B-1----:R-:W-:Y:S01]  /*db60*/  ISETP.LT.AND P4, PT, R4, UR4, !P0 ;  /* 0x0000000404007c0c */ /* 0x002fe2000c781270 */
[----:B------:R-:W-:Y:S01]  /*db70*/  @P5 STG.E.U16 desc[UR20][R14.64], R152 ;  /* 0x000000980e005986 */ /* 0x000fe2000c101514 */
[----:B------:R-:W-:Y:S01]  /*db80*/  LEA R12, P5, R3, R0, 0x1 ;  /* 0x00000000030c7211 */ /* 0x000fe200078a08ff */
[----:B------:R-:W1:Y:S01]  /*db90*/  LDCU UR4, c[0x0][0x39c] ;  /* 0x00007380ff0477ac */ /* 0x000e620008000800 */
[----:B------:R-:W-:-:S02]  /*dba0*/  LOP3.LUT R4, R220, 0x14a, RZ, 0xfc, !PT ;  /* 0x0000014adc047812 */ /* 0x000fc400078efcff */
[----:B--2---:R-:W-:Y:S02]  /*dbb0*/  LEA.HI.X.SX32 R13, R3, R2, 0x1, P5 ;  /* 0x00000002030d7211 */ /* 0x004fe400028f0eff */
[----:B------:R-:W-:Y:S02]  /*dbc0*/  PRMT R7, R152, 0x7632, R7 ;  /* 0x0000763298077816 */ /* 0x000fe40000000007 */
[----:B------:R-:W-:Y:S02]  /*dbd0*/  LEA R6, P6, R17, R0, 0x1 ;  /* 0x0000000011067211 */ /* 0x000fe400078c08ff */
[----:B------:R-:W-:Y:S01]  /*dbe0*/  LOP3.LUT R3, R220, 0x14c, RZ, 0xfc, !PT ;  /* 0x0000014cdc037812 */ /* 0x000fe200078efcff */
[----:B------:R2:W-:Y:S01]  /*dbf0*/  @P1 STG.E.U16 desc[UR20][R12.64], R7 ;  /* 0x000000070c001986 */ /* 0x0005e2000c101514 */
[----:B0-----:R-:W-:Y:S01]  /*dc00*/  ISETP.LT.AND P5, PT, R4, UR5, !P0 ;  /* 0x0000000504007c0c */ /* 0x001fe2000c7a1270 */
[----:B------:R-:W0:Y:S01]  /*dc10*/  LDCU UR5, c[0x0][0x39c] ;  /* 0x00007380ff0577ac */ /* 0x000e220008000800 */
        /* <DEDUP_REMOVED lines=8> */
[----:B-1----:R-:W-:Y:S01]  /*dca0*/  ISETP.LT.AND P2, PT, R4, UR4, !P0 ;  /* 0x0000000404007c0c */ /* 0x002fe2000c741270 */
[----:B------:R-:W1:Y:S01]  /*dcb0*/  LDCU UR4, c[0x0][0x39c] ;  /* 0x00007380ff0477ac */ /* 0x000e620008000800 */
        /* <DEDUP_REMOVED lines=8> */
[----:B0-----:R-:W-:Y:S01]  /*dd40*/  ISETP.LT.AND P3, PT, R4, UR5, !P0 ;  /* 0x0000000504007c0c */ /* 0x001fe2000c761270 */
[----:B------:R-:W0:Y:S01]  /*dd50*/  LDCU UR5, c[0x0][0x39c] ;  /* 0x00007380ff0577ac */ /* 0x000e220008000800 */
        /* <DEDUP_REMOVED lines=10> */
[----:B-1----:R-:W-:Y:S01]  /*de00*/  ISETP.LT.AND P4, PT, R4, UR4, !P0 ;  /* 0x0000000404007c0c */ /* 0x002fe2000c781270 */
[----:B------:R-:W1:Y:S01]  /*de10*/  LDCU UR4, c[0x0][0x39c] ;  /* 0x00007380ff0477ac */ /* 0x000e620008000800 */
        /* <DEDUP_REMOVED lines=16> */
[----:B-1----:R-:W-:Y:S01]  /*df20*/  ISETP.LT.AND P2, PT, R4, UR4, !P0 ;  /* 0x0000000404007c0c */ /* 0x002fe2000c741270 */
[----:B------:R-:W1:Y:S01]  /*df30*/  LDCU UR4, c[0x0][0x39c] ;  /* 0x00007380ff0477ac */ /* 0x000e620008000800 */
        /* <DEDUP_REMOVED lines=20> */
[----:B-1----:R-:W-:Y:S01]  /*e080*/  ISETP.LT.AND P5, PT, R4, UR4, !P0 ;  /* 0x0000000404007c0c */ /* 0x002fe2000c7a1270 */
        /* <DEDUP_REMOVED lines=173> */
[C---:B------:R-:W-:Y:S01]  /*eb60*/  LEA R6, P6, R17.reuse, R0, 0x1 ;  /* 0x0000000011067211 */ /* 0x040fe200078c08ff */
[----:B------:R3:W-:Y:S01]  /*eb70*/  @P4 STG.E.U16 desc[UR20][R12.64], R125 ;  /* 0x0000007d0c004986 */ /* 0x0007e2000c101514 */
[----:B------:R-:W-:Y:S01]  /*eb80*/  LOP3.LUT R4, R220, 0x18e, RZ, 0xfc, !PT ;  /* 0x0000018edc047812 */ /* 0x000fe200078efcff */
[----:B------:R-:W4:Y:S03]  /*eb90*/  LDCU UR6, c[0x0][0x39c] ;  /* 0x00007380ff0677ac */ /* 0x000f260008000800 */
[----:B-1----:R-:W-:Y:S01]  /*eba0*/  ISETP.LT.AND P4, PT, R4, UR4, !P0 ;  /* 0x0000000404007c0c */ /* 0x002fe2000c781270 */
[----:B------:R-:W1:Y:S01]  /*ebb0*/  LDCU UR4, c[0x0][0x39c] ;  /* 0x00007380ff0477ac */ /* 0x000e620008000800 */
[----:B--2---:R-:W-:-:S02]  /*ebc0*/  LEA.HI.X.SX32 R7, R17, R2, 0x1, P6 ;  /* 0x0000000211077211 */ /* 0x004fc400030f0eff */
[----:B------:R-:W-:Y:S02]  /*ebd0*/  LEA R14, P6, R3, R0, 0x1 ;  /* 0x00000000030e7211 */ /* 0x000fe400078c08ff */
[----:B------:R-:W-:Y:S02]  /*ebe0*/  LOP3.LUT R4, R220, 0x190, RZ, 0xfc, !PT ;  /* 0x00000190dc047812 */ /* 0x000fe400078efcff */
[----:B---3--:R-:W-:Y:S02]  /*ebf0*/  PRMT R13, R125, 0x7632, R13 ;  /* 0x000076327d0d7816 */ /* 0x008fe4000000000d */
[----:B------:R-:W-:Y:S01]  /*ec00*/  LEA.HI.X.SX32 R15, R3, R2, 0x1, P6 ;  /* 0x00000002030f7211 */ /* 0x000fe200030f0eff */
[C---:B------:R-:W-:Y:S02]  /*ec10*/  IMAD R3, R5.reuse, 0x2, R3 ;  /* 0x0000000205037824 */ /* 0x040fe400078e0203 */
[----:B------:R2:W-:Y:S01]  /*ec20*/  @P5 STG.E.U16 desc[UR20][R6.64], R13 ;  /* 0x0000000d06005986 */ /* 0x0005e2000c101514 */
[----:B0-----:R-:W-:Y:S01]  /*ec30*/  ISETP.LT.AND P5, PT, R4, UR5, !P0 ;  /* 0x0000000504007c0c */ /* 0x001fe2000c7a1270 */
[----:B------:R-:W-:Y:S01]  /*ec40*/  IMAD R17, R5, 0x2, R3 ;  /* 0x0000000205117824 */ /* 0x000fe200078e0203 */
[----:B------:R-:W0:Y:S01]  /*ec50*/  LDCU UR5, c[0x0][0x39c] ;  /* 0x00007380ff0577ac */ /* 0x000e220008000800 */
[----:B------:R-:W-:Y:S01]  /*ec60*/  @P1 STG.E.U16 desc[UR20][R14.64], R126 ;  /* 0x0000007e0e001986 */ /* 0x000fe2000c101514 */
[----:B------:R-:W-:-:S02]  /*ec70*/  LEA R12, P1, R3, R0, 0x1 ;  /* 0x00000000030c7211 */ /* 0x000fc400078208ff */
[----:B------:R-:W-:Y:S02]  /*ec80*/  LOP3.LUT R4, R220, 0x192, RZ, 0xfc, !PT ;  /* 0x00000192dc047812 */ /* 0x000fe400078efcff */
        /* <DEDUP_REMOVED lines=48> */
[C---:B------:R-:W-:Y:S02]  /*ef90*/  LEA R6, P6, R3.reuse, R0, 0x1 ;  /* 0x0000000003067211 */ /* 0x040fe400078c08ff */
[----:B------:R-:W-:Y:S02]  /*efa0*/  LOP3.LUT R4, R220, 0x1a0, RZ, 0xfc, !PT ;  /* 0x000001a0dc047812 */ /* 0x000fe400078efcff */
[----:B------:R-:W-:Y:S01]  /*efb0*/  LEA.HI.X.SX32 R7, R3, R2, 0x1, P6 ;  /* 0x0000000203077211 */ /* 0x000fe200030f0eff */
[----:B------:R-:W-:Y:S01]  /*efc0*/  IMAD R3, R5, 0x2, R3 ;  /* 0x0000000205037824 */ /* 0x000fe200078e0203 */
[----:B---3--:R-:W-:-:S03]  /*efd0*/  PRMT R15, R129, 0x7632, R15 ;  /* 0x00007632810f7816 */ /* 0x008fc6000000000f */
        /* <DEDUP_REMOVED lines=9> */
[----:B---3--:R-:W-:Y:S02]  /*f070*/  PRMT R7, R130, 0x7632, R7 ;  /* 0x0000763282077816 */ /* 0x008fe40000000007 */
        /* <DEDUP_REMOVED lines=8> */
[C---:B------:R-:W-:Y:S01]  /*f100*/  LEA R6, P6, R17.reuse, R0, 0x1 ;  /* 0x0000000011067211 */ /* 0x040fe200078c08ff */
[----:B------:R3:W-:Y:S01]  /*f110*/  @P1 STG.E.U16 desc[UR20][R12.64], R131 ;  /* 0x000000830c001986 */ /* 0x0007e2000c101514 */
[----:B------:R-:W-:Y:S01]  /*f120*/  LOP3.LUT R4, R220, 0x1a6, RZ, 0xfc, !PT ;  /* 0x000001a6dc047812 */ /* 0x000fe200078efcff */
[----:B------:R-:W4:Y:S03]  /*f130*/  LDCU UR6, c[0x0][0x39c] ;  /* 0x00007380ff0677ac */ /* 0x000f260008000800 */
[----:B0-----:R-:W-:Y:S01]  /*f140*/  ISETP.LT.AND P1, PT, R4, UR5, !P0 ;  /* 0x0000000504007c0c */ /* 0x001fe2000c721270 */
[----:B------:R-:W0:Y:S01]  /*f150*/  LDCU UR5, c[0x0][0x39c] ;  /* 0x00007380ff0577ac */ /* 0x000e220008000800 */
[----:B--2---:R-:W-:-:S02]  /*f160*/  LEA.HI.X.SX32 R7, R17, R2, 0x1, P6 ;  /* 0x0000000211077211 */ /* 0x004fc400030f0eff */
[----:B------:R-:W-:Y:S02]  /*f170*/  LEA R14, P6, R3, R0, 0x1 ;  /* 0x00000000030e7211 */ /* 0x000fe400078c08ff */
[----:B------:R-:W-:Y:S02]  /*f180*/  LOP3.LUT R4, R220, 0x1a8, RZ, 0xfc, !PT ;  /* 0x000001a8dc047812 */ /* 0x000fe400078efcff */
[----:B---3--:R-:W-:Y:S02]  /*f190*/  PRMT R13, R131, 0x7632, R13 ;  /* 0x00007632830d7816 */ /* 0x008fe4000000000d */
[----:B------:R-:W-:Y:S01]  /*f1a0*/  LEA.HI.X.SX32 R15, R3, R2, 0x1, P6 ;  /* 0x00000002030f7211 */ /* 0x000fe200030f0eff */
[C---:B------:R-:W-:Y:S02]  /*f1b0*/  IMAD R3, R5.reuse, 0x2, R3 ;  /* 0x0000000205037824 */ /* 0x040fe400078e0203 */
[----:B------:R2:W-:Y:S01]  /*f1c0*/  @P2 STG.E.U16 desc[UR20][R6.64], R13 ;  /* 0x0000000d06002986 */ /* 0x0005e2000c101514 */
[----:B-1----:R-:W-:Y:S01]  /*f1d0*/  ISETP.LT.AND P2, PT, R4, UR4, !P0 ;  /* 0x0000000404007c0c */ /* 0x002fe2000c741270 */
[----:B------:R-:W-:Y:S01]  /*f1e0*/  IMAD R17, R5, 0x2, R3 ;  /* 0x0000000205117824 */ /* 0x000fe200078e0203 */
[----:B------:R-:W1:Y:S01]  /*f1f0*/  LDCU UR4, c[0x0][0x39c] ;  /* 0x00007380ff0477ac */ /* 0x000e620008000800 */
        /* <DEDUP_REMOVED lines=158> */
[----:B-1----:R-:W-:Y:S01]  /*fbe0*/  ISETP.LT.AND P3, PT, R4, UR4, !P0 ;  /* 0x0000000404007c0c */ /* 0x002fe2000c761270 */
[----:B------:R-:W1:Y:S01]  /*fbf0*/  LDCU UR4, c[0x0][0x39c] ;  /* 0x00007380ff0477ac */ /* 0x000e620008000800 */
[C---:B------:R-:W-:Y:S01]  /*fc00*/  LOP3.LUT R3, R220.reuse, 0x1d4, RZ, 0xfc, !PT ;  /* 0x000001d4dc037812 */ /* 0x040fe200078efcff */
[----:B------:R2:W-:Y:S01]  /*fc10*/  @P4 STG.E.U16 desc[UR20][R14.64], R7 ;  /* 0x000000070e004986 */ /* 0x0005e2000c101514 */
[----:B------:R-:W-:Y:S02]  /*fc20*/  LEA R6, P6, R17, R0, 0x1 ;  /* 0x0000000011067211 */ /* 0x000fe400078c08ff */
[----:B----4-:R-:W-:Y:S01]  /*fc30*/  ISETP.LT.AND P4, PT, R3, UR6, !P0 ;  /* 0x0000000603007c0c */ /* 0x010fe2000c781270 */
[----:B------:R-:W-:Y:S01]  /*fc40*/  IMAD R3, R5, 0x2, R17 ;  /* 0x0000000205037824 */ /* 0x000fe200078e0211 */
[----:B------:R-:W-:Y:S01]  /*fc50*/  LOP3.LUT R4, R220, 0x1d6, RZ, 0xfc, !PT ;  /* 0x000001d6dc047812 */ /* 0x000fe200078efcff */
[----:B------:R3:W-:Y:S01]  /*fc60*/  @P5 STG.E.U16 desc[UR20][R12.64], R79 ;  /* 0x0000004f0c005986 */ /* 0x0007e2000c101514 */
[----:B------:R-:W4:Y:S02]  /*fc70*/  LDCU UR6, c[0x0][0x39c] ;  /* 0x00007380ff0677ac */ /* 0x000f240008000800 */
        /* <DEDUP_REMOVED lines=10> */
[----:B------:R-:W1:Y:S01]  /*fd20*/  LDCU UR4, c[0x0][0x39c] ;  /* 0x00007380ff0477ac */ /* 0x000e620008000800 */
[----:B------:R-:W-:Y:S01]  /*fd30*/  IMAD R17, R5, 0x2, R3 ;  /* 0x0000000205117824 */ /* 0x000fe200078e0203 */
        /* <DEDUP_REMOVED lines=10> */
[----:B------:R-:W-:-:S02]  /*fde0*/  LOP3.LUT R4, R220, 0x1de, RZ, 0xfc, !PT ;  /* 0x000001dedc047812 */ /* 0x000fc400078efcff */
[----:B----4-:R-:W-:Y:S01]  /*fdf0*/  ISETP.LT.AND P3, PT, R3, UR6, !P0 ;  /* 0x0000000603007c0c */ /* 0x010fe2000c761270 */
        /* <DEDUP_REMOVED lines=23> */
[----:B-1----:R-:W-:Y:S01]  /*ff70*/  ISETP.LT.AND P1, PT, R4, UR4, !P0 ;  /* 0x0000000404007c0c */ /* 0x002fe2000c721270 */
[----:B------:R-:W1:Y:S01]  /*ff80*/  LDCU UR4, c[0x0][0x39c] ;  /* 0x00007380ff0477ac */ /* 0x000e620008000800 */
[----:B----4-:R-:W-:Y:S02]  /*ff90*/  PRMT R13, R82, 0x7632, R13 ;  /* 0x00007632520d7816 */ /* 0x010fe4000000000d */
[----:B------:R-:W-:Y:S01]  /*ffa0*/  LEA.HI.X.SX32 R15, R17, R2, 0x1, P6 ;  /* 0x00000002110f7211 */ /* 0x000fe200030f0eff */
[----:B------:R-:W-:Y:S01]  /*ffb0*/  IMAD R17, R5, 0x2, R17 ;  /* 0x0000000205117824 */ /* 0x000fe200078e0211 */
[C---:B------:R-:W-:Y:S01]  /*ffc0*/  LOP3.LUT R3, R220.reuse, 0x1e4, RZ, 0xfc, !PT ;  /* 0x000001e4dc037812 */ /* 0x040fe200078efcff */
[----:B------:R2:W-:Y:S01]  /*ffd0*/  @P2 STG.E.U16 desc[UR20][R6.64], R13 ;  /* 0x0000000d06002986 */ /* 0x0005e2000c101514 */
[----:B------:R-:W-:Y:S02]  /*ffe0*/  LOP3.LUT R4, R220, 0x1e6, RZ, 0xfc, !PT ;  /* 0x000001e6dc047812 */ /* 0x000fe400078efcff */
[----:B---3--:R-:W-:Y:S01]  /*fff0*/  ISETP.LT.AND P2, PT, R3, UR6, !P0 ;  /* 0x0000000603007c0c */ /* 0x008fe2000c741270 */
[----:B------:R-:W-:Y:S01]  /*10000*/  IMAD R3, R5, 0x2, R17 ;  /* 0x0000000205037824 */ /* 0x000fe200078e0211 */
[----:B------:R-:W-:Y:S01]  /*10010*/  LEA R12, P6, R17, R0, 0x1 ;  /* 0x00000000110c7211 */ /* 0x000fe200078c08ff */
[----:B------:R3:W-:Y:S01]  /*10020*/  @P3 STG.E.U16 desc[UR20][R14.64], R83 ;  /* 0x000000530e003986 */ /* 0x0007e2000c101514 */
[----:B0-----:R-:W-:Y:S01]  /*10030*/  ISETP.LT.AND P3, PT, R4, UR5, !P0 ;  /* 0x0000000504007c0c */ /* 0x001fe2000c761270 */
[----:B------:R-:W0:Y:S01]  /*10040*/  LDCU UR6, c[0x0][0x39c] ;  /* 0x00007380ff0677ac */ /* 0x000e220008000800 */
[----:B------:R-:W-:-:S02]  /*10050*/  LOP3.LUT R4, R220, 0x1e8, RZ, 0xfc, !PT ;  /* 0x000001e8dc047812 */ /* 0x000fc400078efcff */
[----:B--2---:R-:W-:Y:S01]  /*10060*/  LEA.HI.X.SX32 R13, R17, R2, 0x1, P6 ;  /* 0x00000002110d7211 */ /* 0x004fe200030f0eff */
[----:B------:R-:W2:Y:S01]  /*10070*/  LDCU UR5, c[0x0][0x39c] ;  /* 0x00007380ff0577ac */ /* 0x000ea20008000800 */
[----:B------:R-:W-:Y:S02]  /*10080*/  LEA R6, P6, R3, R0, 0x1 ;  /* 0x0000000003067211 */ /* 0x000fe400078c08ff */
[----:B---3--:R-:W-:Y:S02]  /*10090*/  PRMT R15, R83, 0x7632, R15 ;  /* 0x00007632530f7816 */ /* 0x008fe4000000000f */
[----:B------:R-:W-:Y:S01]  /*100a0*/  LEA.HI.X.SX32 R7, R3, R2, 0x1, P6 ;  /* 0x0000000203077211 */ /* 0x000fe200030f0eff */
[C---:B------:R-:W-:Y:S02]  /*100b0*/  IMAD R3, R5.reuse, 0x2, R3 ;  /* 0x0000000205037824 */ /* 0x040fe400078e0203 */
[----:B------:R3:W-:Y:S01]  /*100c0*/  @P4 STG.E.U16 desc[UR20][R12.64], R15 ;  /* 0x0000000f0c004986 */ /* 0x0007e2000c101514 */
[----:B-1----:R-:W-:Y:S01]  /*100d0*/  ISETP.LT.AND P4, PT, R4, UR4, !P0 ;  /* 0x0000000404007c0c */ /* 0x002fe2000c781270 */
[----:B------:R-:W1:Y:S01]  /*100e0*/  LDCU UR4, c[0x0][0x39c] ;  /* 0x00007380ff0477ac */ /* 0x000e620008000800 */
[----:B------:R-:W-:Y:S01]  /*100f0*/  IMAD R17, R5, 0x2, R3 ;  /* 0x0000000205117824 */ /* 0x000fe200078e0203 */
[----:B------:R4:W-:Y:S01]  /*10100*/  @P5 STG.E.U16 desc[UR20][R6.64], R8 ;  /* 0x0000000806005986 */ /* 0x0009e2000c101514 */
[----:B------:R-:W-:-:S02]  /*10110*/  LEA R14, P5, R3, R0, 0x1 ;  /* 0x00000000030e7211 */ /* 0x000fc400078a08ff */
[----:B------:R-:W-:Y:S02]  /*10120*/  LOP3.LUT R4, R220, 0x1ea, RZ, 0xfc, !PT ;  /* 0x000001eadc047812 */ /* 0x000fe400078efcff */
[----:B---3--:R-:W-:Y:S02]  /*10130*/  LEA.HI.X.SX32 R15, R3, R2, 0x1, P5 ;  /* 0x00000002030f7211 */ /* 0x008fe400028f0eff */
[C---:B------:R-:W-:Y:S02]  /*10140*/  LEA R12, P6, R17.reuse, R0, 0x1 ;  /* 0x00000000110c7211 */ /* 0x040fe400078c08ff */
[----:B----4-:R-:W-:Y:S02]  /*10150*/  PRMT R7, R8, 0x7632, R7 ;  /* 0x0000763208077816 */ /* 0x010fe40000000007 */
[C---:B------:R-:W-:Y:S02]  /*10160*/  LOP3.LUT R3, R220.reuse, 0x1ec, RZ, 0xfc, !PT ;  /* 0x000001ecdc037812 */ /* 0x040fe400078efcff */
[----:B------:R-:W-:Y:S01]  /*10170*/  LEA.HI.X.SX32 R13, R17, R2, 0x1, P6 ;  /* 0x00000002110d7211 */ /* 0x000fe200030f0eff */
[----:B------:R3:W-:Y:S01]  /*10180*/  @P1 STG.E.U16 desc[UR20][R14.64], R7 ;  /* 0x000000070e001986 */ /* 0x0007e2000c101514 */
[----:B0-----:R-:W-:Y:S01]  /*10190*/  ISETP.LT.AND P1, PT, R3, UR6, !P0 ;  /* 0x0000000603007c0c */ /* 0x001fe2000c721270 */
[----:B------:R-:W-:Y:S01]  /*101a0*/  IMAD R17, R5, 0x2, R17 ;  /* 0x0000000205117824 */ /* 0x000fe200078e0211 */
[----:B------:R-:W-:Y:S01]  /*101b0*/  LOP3.LUT R3, R220, 0x1ee, RZ, 0xfc, !PT ;  /* 0x000001eedc037812 */ /* 0x000fe200078efcff */
[----:B------:R0:W-:Y:S01]  /*101c0*/  @P2 STG.E.U16 desc[UR20][R12.64], R9 ;  /* 0x000000090c002986 */ /* 0x0001e2000c101514 */
[----:B--2---:R-:W-:Y:S01]  /*101d0*/  ISETP.LT.AND P5, PT, R4, UR5, !P0 ;  /* 0x0000000504007c0c */ /* 0x004fe2000c7a1270 */
[----:B------:R-:W2:Y:S01]  /*101e0*/  LDCU UR5, c[0x0][0x39c] ;  /* 0x00007380ff0577ac */ /* 0x000ea20008000800 */
[----:B-1----:R-:W-:Y:S01]  /*101f0*/  ISETP.LT.AND P2, PT, R3, UR4, !P0 ;  /* 0x0000000403007c0c */ /* 0x002fe2000c741270 */
[----:B------:R-:W-:Y:S01]  /*10200*/  IMAD R3, R5, 0x2, R17 ;  /* 0x0000000205037824 */ /* 0x000fe200078e0211 */
[----:B------:R-:W-:Y:S01]  /*10210*/  LEA R6, P6, R17, R0, 0x1 ;  /* 0x0000000011067211 */ /* 0x000fe200078c08ff */
[----:B------:R-:W1:Y:S01]  /*10220*/  LDCU UR6, c[0x0][0x39c] ;  /* 0x00007380ff0677ac */ /* 0x000e620008000800 */
[----:B------:R-:W-:-:S02]  /*10230*/  LOP3.LUT R4, R220, 0x1f0, RZ, 0xfc, !PT ;  /* 0x000001f0dc047812 */ /* 0x000fc400078efcff */
[----:B---3--:R-:W-:Y:S01]  /*10240*/  LEA.HI.X.SX32 R7, R17, R2, 0x1, P6 ;  /* 0x0000000211077211 */ /* 0x008fe200030f0eff */
[----:B------:R-:W3:Y:S01]  /*10250*/  LDCU UR4, c[0x0][0x39c] ;  /* 0x00007380ff0477ac */ /* 0x000ee20008000800 */
[----:B------:R-:W-:-:S03]  /*10260*/  LEA R14, P6, R3, R0, 0x1 ;  /* 0x00000000030e7211 */ /* 0x000fc600078c08ff */
[----:B------:R4:W-:Y:S01]  /*10270*/  @P3 STG.E.U16 desc[UR20][R6.64], R16 ;  /* 0x0000001006003986 */ /* 0x0009e2000c101514 */
[----:B------:R-:W-:Y:S01]  /*10280*/  LEA.HI.X.SX32 R15, R3, R2, 0x1, P6 ;  /* 0x00000002030f7211 */ /* 0x000fe200030f0eff */
[----:B------:R-:W-:-:S04]  /*10290*/  IMAD R3, R5, 0x2, R3 ;  /* 0x0000000205037824 */ /* 0x000fc800078e0203 */
[----:B------:R-:W-:Y:S01]  /*102a0*/  @P4 STG.E.U16 desc[UR20][R14.64], R10 ;  /* 0x0000000a0e004986 */ /* 0x000fe2000c101514 */
[----:B------:R-:W-:Y:S01]  /*102b0*/  LEA R8, P4, R3, R0, 0x1 ;  /* 0x0000000003087211 */ /* 0x000fe200078808ff */
[----:B0-----:R-:W-:Y:S01]  /*102c0*/  IMAD R13, R5, 0x2, R3 ;  /* 0x00000002050d7824 */ /* 0x001fe200078e0203 */
[----:B--2---:R-:W-:Y:S01]  /*102d0*/  ISETP.LT.AND P3, PT, R4, UR5, !P0 ;  /* 0x0000000504007c0c */ /* 0x004fe2000c761270 */
[----:B------:R-:W0:Y:S01]  /*102e0*/  LDCU UR5, c[0x0][0x39c] ;  /* 0x00007380ff0577ac */ /* 0x000e220008000800 */
[----:B------:R-:W-:Y:S02]  /*102f0*/  LEA.HI.X.SX32 R9, R3, R2, 0x1, P4 ;  /* 0x0000000203097211 */ /* 0x000fe400020f0eff */
[----:B----4-:R-:W-:Y:S02]  /*10300*/  PRMT R7, R10, 0x7632, R7 ;  /* 0x000076320a077816 */ /* 0x010fe40000000007 */
[----:B------:R-:W-:Y:S02]  /*10310*/  LEA R6, P6, R13, R0, 0x1 ;  /* 0x000000000d067211 */ /* 0x000fe400078c08ff */
[C---:B------:R-:W-:Y:S01]  /*10320*/  LOP3.LUT R3, R220.reuse, 0x1f4, RZ, 0xfc, !PT ;  /* 0x000001f4dc037812 */ /* 0x040fe200078efcff */
[----:B------:R2:W-:Y:S01]  /*10330*/  @P5 STG.E.U16 desc[UR20][R8.64], R7 ;  /* 0x0000000708005986 */ /* 0x0005e2000c101514 */
[----:B------:R-:W-:-:S02]  /*10340*/  LOP3.LUT R4, R220, 0x1f2, RZ, 0xfc, !PT ;  /* 0x000001f2dc047812 */ /* 0x000fc400078efcff */
[----:B-1----:R-:W-:Y:S01]  /*10350*/  ISETP.LT.AND P5, PT, R3, UR6, !P0 ;  /* 0x0000000603007c0c */ /* 0x002fe2000c7a1270 */
[----:B------:R-:W1:Y:S01]  /*10360*/  LDCU UR6, c[0x0][0x39c] ;  /* 0x00007380ff0677ac */ /* 0x000e620008000800 */
[----:B---3--:R-:W-:Y:S02]  /*10370*/  ISETP.LT.AND P4, PT, R4, UR4, !P0 ;  /* 0x0000000404007c0c */ /* 0x008fe4000c781270 */
[C---:B------:R-:W-:Y:S01]  /*10380*/  LOP3.LUT R4, R220.reuse, 0x1f6, RZ, 0xfc, !PT ;  /* 0x000001f6dc047812 */ /* 0x040fe200078efcff */
[----:B------:R-:W3:Y:S01]  /*10390*/  LDCU UR4, c[0x0][0x39c] ;  /* 0x00007380ff0477ac */ /* 0x000ee20008000800 */
[----:B------:R-:W-:Y:S02]  /*103a0*/  LOP3.LUT R16, R220, 0x1fe, RZ, 0xfc, !PT ;  /* 0x000001fedc107812 */ /* 0x000fe400078efcff */
[----:B--2---:R-:W-:Y:S01]  /*103b0*/  LEA.HI.X.SX32 R7, R13, R2, 0x1, P6 ;  /* 0x000000020d077211 */ /* 0x004fe200030f0eff */
[----:B------:R-:W-:-:S04]  /*103c0*/  IMAD R13, R5, 0x2, R13 ;  /* 0x00000002050d7824 */ /* 0x000fc800078e020d */
[----:B------:R-:W-:Y:S01]  /*103d0*/  IMAD R3, R5, 0x2, R13 ;  /* 0x0000000205037824 */ /* 0x000fe200078e020d */
[----:B------:R-:W-:Y:S01]  /*103e0*/  LEA R12, P6, R13, R0, 0x1 ;  /* 0x000000000d0c7211 */ /* 0x000fe200078c08ff */
[----:B------:R2:W-:Y:S01]  /*103f0*/  @P1 STG.E.U16 desc[UR20][R6.64], R11 ;  /* 0x0000000b06001986 */ /* 0x0005e2000c101514 */
[----:B0-----:R-:W-:Y:S01]  /*10400*/  ISETP.LT.AND P1, PT, R4, UR5, !P0 ;  /* 0x0000000504007c0c */ /* 0x001fe2000c721270 */
[----:B------:R-:W-:Y:S01]  /*10410*/  IMAD R15, R5, 0x2, R3 ;  /* 0x00000002050f7824 */ /* 0x000fe200078e0203 */
[----:B------:R-:W-:Y:S01]  /*10420*/  LEA.HI.X.SX32 R13, R13, R2, 0x1, P6 ;  /* 0x000000020d0d7211 */ /* 0x000fe200030f0eff */
[----:B------:R-:W0:Y:S01]  /*10430*/  LDCU UR5, c[0x0][0x39c] ;  /* 0x00007380ff0577ac */ /* 0x000e220008000800 */
[C---:B------:R-:W-:Y:S02]  /*10440*/  LEA R8, P6, R3.reuse, R0, 0x1 ;  /* 0x0000000003087211 */ /* 0x040fe400078c08ff */
[----:B------:R-:W-:Y:S02]  /*10450*/  LOP3.LUT R4, R220, 0x1f8, RZ, 0xfc, !PT ;  /* 0x000001f8dc047812 */ /* 0x000fe400078efcff */
[----:B------:R-:W-:Y:S01]  /*10460*/  LEA.HI.X.SX32 R9, R3, R2, 0x1, P6 ;  /* 0x0000000203097211 */ /* 0x000fe200030f0eff */
[----:B------:R-:W-:Y:S01]  /*10470*/  IMAD R3, R5, 0x2, R15 ;  /* 0x0000000205037824 */ /* 0x000fe200078e020f */
[----:B--2---:R-:W-:-:S03]  /*10480*/  PRMT R7, R11, 0x7632, R7 ;  /* 0x000076320b077816 */ /* 0x004fc60000000007 */
[----:B------:R-:W-:Y:S02]  /*10490*/  IMAD R11, R5, 0x2, R3 ;  /* 0x00000002050b7824 */ /* 0x000fe400078e0203 */
[----:B------:R2:W-:Y:S01]  /*104a0*/  @P2 STG.E.U16 desc[UR20][R12.64], R7 ;  /* 0x000000070c002986 */ /* 0x0005e2000c101514 */
[----:B---3--:R-:W-:Y:S01]  /*104b0*/  ISETP.LT.AND P2, PT, R4, UR4, !P0 ;  /* 0x0000000404007c0c */ /* 0x008fe2000c741270 */
[----:B------:R-:W3:Y:S01]  /*104c0*/  LDCU UR4, c[0x0][0x39c] ;  /* 0x00007380ff0477ac */ /* 0x000ee20008000800 */
[C---:B------:R-:W-:Y:S01]  /*104d0*/  LOP3.LUT R4, R220.reuse, 0x1fa, RZ, 0xfc, !PT ;  /* 0x000001fadc047812 */ /* 0x040fe200078efcff */
[----:B-----5:R4:W-:Y:S01]  /*104e0*/  @P3 STG.E.U16 desc[UR20][R8.64], R20 ;  /* 0x0000001408003986 */ /* 0x0209e2000c101514 */
[C---:B------:R-:W-:Y:S02]  /*104f0*/  LEA R6, P3, R15.reuse, R0, 0x1 ;  /* 0x000000000f067211 */ /* 0x040fe400078608ff */
[----:B------:R-:W-:Y:S02]  /*10500*/  LOP3.LUT R220, R220, 0x1fc, RZ, 0xfc, !PT ;  /* 0x000001fcdcdc7812 */ /* 0x000fe400078efcff */
[----:B--2---:R-:W-:Y:S01]  /*10510*/  LEA.HI.X.SX32 R7, R15, R2, 0x1, P3 ;  /* 0x000000020f077211 */ /* 0x004fe200018f0eff */
[----:B------:R-:W-:Y:S01]  /*10520*/  IMAD R15, R5, 0x2, R11 ;  /* 0x00000002050f7824 */ /* 0x000fe200078e020b */
[----:B0-----:R-:W-:-:S02]  /*10530*/  ISETP.LT.AND P3, PT, R4, UR5, !P0 ;  /* 0x0000000504007c0c */ /* 0x001fc4000c761270 */
[----:B----4-:R-:W-:Y:S01]  /*10540*/  PRMT R9, R20, 0x7632, R9 ;  /* 0x0000763214097816 */ /* 0x010fe20000000009 */
[----:B------:R-:W-:Y:S01]  /*10550*/  IMAD R13, R5, 0x2, R15 ;  /* 0x00000002050d7824 */ /* 0x000fe200078e020f */
[----:B------:R-:W-:-:S03]  /*10560*/  LEA R4, P6, R11, R0, 0x1 ;  /* 0x000000000b047211 */ /* 0x000fc600078c08ff */
[----:B------:R0:W-:Y:S01]  /*10570*/  @P4 STG.E.U16 desc[UR20][R6.64], R9 ;  /* 0x0000000906004986 */ /* 0x0001e2000c101514 */
[----:B------:R-:W-:Y:S01]  /*10580*/  LEA R8, P4, R3, R0, 0x1 ;  /* 0x0000000003087211 */ /* 0x000fe200078808ff */
[----:B------:R-:W-:-:S03]  /*10590*/  IMAD R17, R5, 0x2, R13 ;  /* 0x0000000205117824 */ /* 0x000fc600078e020d */
[----:B0-----:R-:W-:Y:S01]  /*105a0*/  LEA.HI.X.SX32 R9, R3, R2, 0x1, P4 ;  /* 0x0000000203097211 */ /* 0x001fe200020f0eff */
[----:B------:R-:W-:Y:S01]  /*105b0*/  IMAD R3, R5, 0x2, R17 ;  /* 0x0000000205037824 */ /* 0x000fe200078e0211 */
[----:B------:R-:W-:Y:S02]  /*105c0*/  LEA R10, P4, R15, R0, 0x1 ;  /* 0x000000000f0a7211 */ /* 0x000fe400078808ff */
[-C--:B------:R-:W-:Y:S01]  /*105d0*/  LEA.HI.X.SX32 R5, R11, R2.reuse, 0x1, P6 ;  /* 0x000000020b057211 */ /* 0x080fe200030f0eff */
[----:B------:R0:W-:Y:S01]  /*105e0*/  @P5 STG.E.U16 desc[UR20][R8.64], R21 ;  /* 0x0000001508005986 */ /* 0x0001e2000c101514 */
[----:B------:R-:W-:Y:S02]  /*105f0*/  LEA.HI.X.SX32 R11, R15, R2, 0x1, P4 ;  /* 0x000000020f0b7211 */ /* 0x000fe400020f0eff */
[-C--:B------:R-:W-:Y:S02]  /*10600*/  LEA R14, P4, R3, R0.reuse, 0x1 ;  /* 0x00000000030e7211 */ /* 0x080fe400078808ff */
[----:B------:R-:W-:-:S02]  /*10610*/  LEA R12, P6, R13, R0, 0x1 ;  /* 0x000000000d0c7211 */ /* 0x000fc400078c08ff */
[-C--:B------:R-:W-:Y:S02]  /*10620*/  LEA.HI.X.SX32 R15, R3, R2.reuse, 0x1, P4 ;  /* 0x00000002030f7211 */ /* 0x080fe400020f0eff */
[----:B-1----:R-:W-:Y:S02]  /*10630*/  ISETP.LT.AND P4, PT, R16, UR6, !P0 ;  /* 0x0000000610007c0c */ /* 0x002fe4000c781270 */
[----:B---3--:R-:W-:Y:S02]  /*10640*/  ISETP.LT.AND P0, PT, R220, UR4, !P0 ;  /* 0x00000004dc007c0c */ /* 0x008fe4000c701270 */
[----:B------:R-:W-:Y:S02]  /*10650*/  LEA.HI.X.SX32 R13, R13, R2, 0x1, P6 ;  /* 0x000000020d0d7211 */ /* 0x000fe400030f0eff */
[----:B------:R-:W-:Y:S02]  /*10660*/  LEA R6, P6, R17, R0, 0x1 ;  /* 0x0000000011067211 */ /* 0x000fe400078c08ff */
[----:B------:R-:W-:-:S02]  /*10670*/  PRMT R0, R21, 0x7632, R0 ;  /* 0x0000763215007816 */ /* 0x000fc40000000000 */
[----:B------:R-:W-:Y:S02]  /*10680*/  LEA.HI.X.SX32 R7, R17, R2, 0x1, P6 ;  /* 0x0000000211077211 */ /* 0x000fe400030f0eff */
[----:B------:R-:W-:Y:S01]  /*10690*/  PRMT R2, R22, 0x7632, R2 ;  /* 0x0000763216027816 */ /* 0x000fe20000000002 */
[----:B------:R0:W-:Y:S01]  /*106a0*/  @P1 STG.E.U16 desc[UR20][R4.64], R0 ;  /* 0x0000000004001986 */ /* 0x0001e2000c101514 */
[----:B------:R-:W-:-:S03]  /*106b0*/  PRMT R3, R23, 0x7632, R3 ;  /* 0x0000763217037816 */ /* 0x000fc60000000003 */
[----:B------:R0:W-:Y:S04]  /*106c0*/  @P2 STG.E.U16 desc[UR20][R10.64], R22 ;  /* 0x000000160a002986 */ /* 0x0001e8000c101514 */
[----:B------:R0:W-:Y:S04]  /*106d0*/  @P3 STG.E.U16 desc[UR20][R12.64], R2 ;  /* 0x000000020c003986 */ /* 0x0001e8000c101514 */
[----:B------:R0:W-:Y:S04]  /*106e0*/  @P0 STG.E.U16 desc[UR20][R6.64], R23 ;  /* 0x0000001706000986 */ /* 0x0001e8000c101514 */
[----:B------:R0:W-:Y:S01]  /*106f0*/  @P4 STG.E.U16 desc[UR20][R14.64], R3 ;  /* 0x000000030e004986 */ /* 0x0001e2000c101514 */
[----:B------:R-:W-:Y:S06]  /*10700*/  BAR.SYNC.DEFER_BLOCKING 0x0 ;  /* 0x0000000000007b1d */ /* 0x000fec0000010000 */
[----:B------:R-:W-:Y:S05]  /*10710*/  BRA.U UP0, `(.L_x_13) ;  /* 0x0000000100a07547 */ /* 0x000fea000b800000 */
[----:B------:R-:W1:Y:S01]  /*10720*/  S2UR UR5, SR_CgaCtaId ;  /* 0x00000000000579c3 */ /* 0x000e620000008800 */
[----:B------:R-:W-:Y:S01]  /*10730*/  NOP ;  /* 0x0000000000007918 */ /* 0x000fe20000000000 */
[----:B------:R-:W-:Y:S01]  /*10740*/  UMOV UR4, 0x50 ;  /* 0x0000005000047882 */ /* 0x000fe20000000000 */
[----:B0-----:R-:W-:Y:S02]  /*10750*/  IMAD.U32 R0, RZ, RZ, UR8 ;  /* 0x00000008ff007e24 */ /* 0x001fe4000f8e00ff */
[----:B------:R-:W-:Y:S02]  /*10760*/  IMAD.MOV.U32 R3, RZ, RZ, 0xffff ;  /* 0x0000ffffff037424 */ /* 0x000fe400078e00ff */
[----:B------:R-:W-:Y:S01]  /*10770*/  IMAD.MOV.U32 R7, RZ, RZ, 0x1 ;  /* 0x00000001ff077424 */ /* 0x000fe200078e00ff */
[----:B------:R-:W-:-:S04]  /*10780*/  LOP3.LUT R0, R0, 0xffff, RZ, 0xc0, !PT ;  /* 0x0000ffff00007812 */ /* 0x000fc800078ec0ff */
[----:B------:R-:W-:-:S05]  /*10790*/  SHF.R.U32.HI R0, RZ, 0x5, R0 ;  /* 0x00000005ff007819 */ /* 0x000fca0000011600 */
[----:B------:R-:W-:Y:S01]  /*107a0*/  VIADD R2, R0, 0x10 ;  /* 0x0000001000027836 */ /* 0x000fe20000000000 */
[----:B------:R-:W-:Y:S01]  /*107b0*/  SHF.L.U32 R0, R3, R0, RZ ;  /* 0x0000000003007219 */ /* 0x000fe200000006ff */
[----:B-1----:R-:W-:-:S03]  /*107c0*/  ULEA UR6, UR5, UR4, 0x18 ;  /* 0x0000000405067291 */ /* 0x002fc6000f8ec0ff */
[----:B------:R-:W-:-:S04]  /*107d0*/  SHF.L.U32 R3, R7, R2, RZ ;  /* 0x0000000207037219 */ /* 0x000fc800000006ff */
[----:B------:R-:W-:Y:S02]  /*107e0*/  LOP3.LUT R0, R3, R0, RZ, 0xfc, !PT ;  /* 0x0000000003007212 */ /* 0x000fe400078efcff */
[----:B------:R-:W0:Y:S02]  /*107f0*/  LDS R5, [UR6] ;  /* 0x00000006ff057984 */ /* 0x000e240008000800 */
[C---:B------:R-:W-:Y:S02]  /*10800*/  LOP3.LUT R2, R0.reuse, 0xffff, RZ, 0xc0, !PT ;  /* 0x0000ffff00027812 */ /* 0x040fe400078ec0ff */
[----:B0-----:R-:W-:-:S04]  /*10810*/  LOP3.LUT R3, R0, 0xffff, R5, 0x80, !PT ;  /* 0x0000ffff00037812 */ /* 0x001fc800078e8005 */
[----:B------:R-:W-:-:S13]  /*10820*/  ISETP.NE.AND P0, PT, R3, R2, PT ;  /* 0x000000020300720c */ /* 0x000fda0003f05270 */
[----:B------:R-:W-:Y:S05]  /*10830*/  @P0 BRA `(.L_x_14) ;  /* 0x0000000000500947 */ /* 0x000fea0003800000 */
[----:B------:R-:W-:Y:S02]  /*10840*/  SHF.R.U32.HI R5, RZ, 0x10, R5 ;  /* 0x00000010ff057819 */ /* 0x000fe40000011605 */
[----:B------:R-:W-:-:S04]  /*10850*/  SHF.R.U32.HI R2, RZ, 0x10, R0 ;  /* 0x00000010ff027819 */ /* 0x000fc80000011600 */
[----:B------:R-:W-:-:S04]  /*10860*/  LOP3.LUT R5, R5, R2, RZ, 0xc0, !PT ;  /* 0x0000000205057212 */ /* 0x000fc800078ec0ff */
[----:B------:R-:W-:-:S13]  /*10870*/  ISETP.NE.AND P0, PT, R5, R2, PT ;  /* 0x000000020500720c */ /* 0x000fda0003f05270 */
[----:B------:R-:W-:Y:S05]  /*10880*/  @P0 BRA `(.L_x_15) ;  /* 0x0000000000300947 */ /* 0x000fea0003800000 */
[----:B------:R-:W-:Y:S01]  /*10890*/  R2UR UR4, R0 ;  /* 0x00000000000472ca */ /* 0x000fe200000e0000 */
[----:B------:R-:W-:Y:S01]  /*108a0*/  VOTEU.ANY UR5, UPT, PT ;  /* 0x0000000000057886 */ /* 0x000fe200038e0100 */
[----:B------:R-:W0:Y:S01]  /*108b0*/  S2R R0, SR_LANEID ;  /* 0x0000000000007919 */ /* 0x000e220000000000 */
[----:B------:R-:W-:-:S10]  /*108c0*/  UFLO.U32 UR5, UR5 ;  /* 0x00000005000572bd */ /* 0x000fd400080e0000 */
[----:B------:R-:W-:-:S06]  /*108d0*/  ULOP3.LUT UR4, URZ, UR4, URZ, 0x33, !UPT ;  /* 0x00000004ff047292 */ /* 0x000fcc000f8e33ff */
[----:B------:R-:W-:-:S04]  /*108e0*/  IMAD.U32 R2, RZ, RZ, UR4 ;  /* 0x00000004ff027e24 */ /* 0x000fc8000f8e00ff */
[----:B------:R-:W1:Y:S02]  /*108f0*/  REDUX UR7, R2 ;  /* 0x00000000020773c4 */ /* 0x000e640000000000 */
[----:B------:R2:W-:Y:S01]  /*10900*/  UTCATOMSWS.AND URZ, UR4 ;  /* 0x0000000400ff79e3 */ /* 0x0005e20008000000 */
[----:B0-----:R-:W-:Y:S01]  /*10910*/  ISETP.EQ.U32.AND P0, PT, R0, UR5, PT ;  /* 0x0000000500007c0c */ /* 0x001fe2000bf02070 */
[----:B-1----:R-:W-:-:S12]  /*10920*/  IMAD.U32 R0, RZ, RZ, UR7 ;  /* 0x00000007ff007e24 */ /* 0x002fd8000f8e00ff */
[----:B------:R2:W-:Y:S01]  /*10930*/  @P0 ATOMS.AND RZ, [UR6], R0 ;  /* 0x00000000ffff098c */ /* 0x0005e2000a800006 */
[----:B------:R-:W-:Y:S05]  /*10940*/  BRA `(.L_x_13) ;  /* 0x0000000000147947 */ /* 0x000fea0003800000 */
.L_x_15:
[----:B------:R-:W-:-:S07]  /*10950*/  MOV R2, 0x10970 ;  /* 0x0001097000027802 */ /* 0x000fce0000000f00 */
[----:B------:R-:W-:Y:S05]  /*10960*/  CALL.REL.NOINC `($__internal_0_$__cuda_sm10x_tcgen05_guardrail_trap_col_being_dealloced_not_returned_by_alloc) ;  /* 0x00000000002c7944 */ /* 0x000fea0003c00000 */
[----:B------:R-:W-:Y:S05]  /*10970*/  BRA `(.L_x_13) ;  /* 0x0000000000087947 */ /* 0x000fea0003800000 */
.L_x_14:
[----:B------:R-:W-:-:S07]  /*10980*/  MOV R2, 0x109a0 ;  /* 0x000109a000027802 */ /* 0x000fce0000000f00 */
[----:B------:R-:W-:Y:S05]  /*10990*/  CALL.REL.NOINC `($__internal_2_$__cuda_sm10x_tcgen05_guardrail_trap_unallocated_columns_being_dealloced) ;  /* 0x0000000000387944 */ /* 0x000fea0003c00000 */
.L_x_13:
[----:B------:R-:W-:Y:S01]  /*109a0*/  NOP ;  /* 0x0000000000007918 */ /* 0x000fe20000000000 */
[----:B--2---:R-:W-:Y:S05]  /*109b0*/  EXIT ;  /* 0x000000000000794d */ /* 0x004fea0003800000 */
.L_x_8:
[----:B------:R-:W0:Y:S02]  /*109c0*/  SYNCS.PHASECHK.TRANS64.TRYWAIT P2, [UR11], R176 ;  /* 0x000000b0ff0075a7 */ /* 0x000e24000804110b */
[----:B0-----:R-:W-:Y:S05]  /*109d0*/  @!P2 BRA `(.L_x_8) ;  /* 0xfffffffc00f8a947 */ /* 0x001fea000383ffff */
[----:B------:R-:W-:Y:S05]  /*109e0*/  BRA `(.L_x_16) ;  /* 0xffffff5c008c7947 */ /* 0x000fea000383ffff */
.L_x_12:
[----:B------:R-:W1:Y:S02]  /*109f0*/  SYNCS.PHASECHK.TRANS64.TRYWAIT P0, [UR11], R3 ;  /* 0x00000003ff0075a7 */ /* 0x000e64000800110b */
[----:B-1----:R-:W-:Y:S05]  /*10a00*/  @!P0 BRA `(.L_x_12) ;  /* 0xfffffffc00f88947 */ /* 0x002fea000383ffff */
[----:B------:R-:W-:Y:S05]  /*10a10*/  BRA `(.L_x_11) ;  /* 0xffffff74006c7947 */ /* 0x000fea000383ffff */
        .weak           $__internal_0_$__cuda_sm10x_tcgen05_guardrail_trap_col_being_dealloced_not_returned_by_alloc
        .type           $__internal_0_$__cuda_sm10x_tcgen05_guardrail_trap_col_being_dealloced_not_returned_by_alloc,@function
        .size           $__internal_0_$__cuda_sm10x_tcgen05_guardrail_trap_col_being_dealloced_not_returned_by_alloc,($__internal_1_$__cuda_sm10x_tcgen05_guardrail_trap_phase_invalid_during_alloc - $__internal_0_$__cuda_sm10x_tcgen05_guardrail_trap_col_being_dealloced_not_returned_by_alloc)
$__internal_0_$__cuda_sm10x_tcgen05_guardrail_trap_col_being_dealloced_not_returned_by_alloc:
[----:B------:R-:W-:Y:S05]  /*10a20*/  BPT.TRAP 0x1 ;  /* 0x000000040000795c */ /* 0x000fea0000300000 */
[----:B------:R-:W-:-:S04]  /*10a30*/  IMAD.MOV.U32 R3, RZ, RZ, 0x0 ;  /* 0x00000000ff037424 */ /* 0x000fc800078e00ff */
[----:B------:R-:W-:Y:S05]  /*10a40*/  RET.REL.NODEC R2 `(matmul_kernel) ;  /* 0xfffffef4026c7950 */ /* 0x000fea0003c3ffff */
        .weak           $__internal_1_$__cuda_sm10x_tcgen05_guardrail_trap_phase_invalid_during_alloc
        .type           $__internal_1_$__cuda_sm10x_tcgen05_guardrail_trap_phase_invalid_during_alloc,@function
        .size           $__internal_1_$__cuda_sm10x_tcgen05_guardrail_trap_phase_invalid_during_alloc,($__internal_2_$__cuda_sm10x_tcgen05_guardrail_trap_unallocated_columns_being_dealloced - $__internal_1_$__cuda_sm10x_tcgen05_guardrail_trap_phase_invalid_during_alloc)
$__internal_1_$__cuda_sm10x_tcgen05_guardrail_trap_phase_invalid_during_alloc:
[----:B------:R-:W-:Y:S05]  /*10a50*/  BPT.TRAP 0x1 ;  /* 0x000000040000795c */ /* 0x000fea0000300000 */
[----:B------:R-:W-:-:S04]  /*10a60*/  IMAD.MOV.U32 R5, RZ, RZ, 0x0 ;  /* 0x00000000ff057424 */ /* 0x000fc800078e00ff */
[----:B------:R-:W-:Y:S05]  /*10a70*/  RET.REL.NODEC R4 `(matmul_kernel) ;  /* 0xfffffef404607950 */ /* 0x000fea0003c3ffff */
        .weak           $__internal_2_$__cuda_sm10x_tcgen05_guardrail_trap_unallocated_columns_being_dealloced
        .type           $__internal_2_$__cuda_sm10x_tcgen05_guardrail_trap_unallocated_columns_being_dealloced,@function
        .size           $__internal_2_$__cuda_sm10x_tcgen05_guardrail_trap_unallocated_columns_being_dealloced,(.L_x_20 - $__internal_2_$__cuda_sm10x_tcgen05_guardrail_trap_unallocated_columns_being_dealloced)
$__internal_2_$__cuda_sm10x_tcgen05_guardrail_trap_unallocated_columns_being_dealloced:
[----:B------:R-:W-:Y:S05]  /*10a80*/  BPT.TRAP 0x1 ;  /* 0x000000040000795c */ /* 0x000fea0000300000 */
[----:B------:R-:W-:-:S04]  /*10a90*/  IMAD.MOV.U32 R3, RZ, RZ, 0x0 ;  /* 0x00000000ff037424 */ /* 0x000fc800078e00ff */
[----:B------:R-:W-:Y:S05]  /*10aa0*/  RET.REL.NODEC R2 `(matmul_kernel) ;  /* 0xfffffef402547950 */ /* 0x000fea0003c3ffff */
.L_x_17:
[----:B------:R-:W-:-:S00]  /*10ab0*/  BRA `(.L_x_17) ;  /* 0xfffffffc00fc7947 */ /* 0x000fc0000383ffff */
[----:B------:R-:W-:-:S00]  /*10ac0*/  NOP ;  /* 0x0000000000007918 */ /* 0x000fc00000000000 */
        /* <DEDUP_REMOVED lines=11> */
.L_x_20:


//--------------------- .nv.shared.matmul_kernel  --------------------------
	.section	.nv.shared.matmul_kernel,"aw",@nobits
	.sectionflags	@""
	.align	16
	.zero		1024


//--------------------- .nv.shared.reserved.0     --------------------------
	.section	.nv.shared.reserved.0,"aw",@nobits
	.align	8
	.weak		__nv_reservedSMEM_offset_0_alias
	.size		__nv_reservedSMEM_offset_0_alias, 0, 64
	.other		__nv_reservedSMEM_offset_0_alias,@"STO_CUDA_RESERVED_SHARED STV_DEFAULT"
__nv_reservedSMEM_offset_0_alias:
	.zero		0
.nv.shared.reserved.0:
	.zero		64
	.weak		__nv_reservedSMEM_allocation_phase
	.type		__nv_reservedSMEM_allocation_phase,@object
	.size		__nv_reservedSMEM_allocation_phase,(.L_0 - __nv_reservedSMEM_allocation_phase)
__nv_reservedSMEM_allocation_phase:
	.zero		1
.L_0:
	.zero		7
	.weak		__nv_reservedSMEM_devtool_atexit_pc
	.type		__nv_reservedSMEM_devtool_atexit_pc,@object
	.size		__nv_reservedSMEM_devtool_atexit_pc,(__nv_reservedSMEM_allocation_mask - __nv_reservedSMEM_devtool_atexit_pc)
__nv_reservedSMEM_devtool_atexit_pc:
	.zero		8
	.weak		__nv_reservedSMEM_allocation_mask
	.type		__nv_reservedSMEM_allocation_mask,@object
	.size		__nv_reservedSMEM_allocation_mask,(.L_2 - __nv_reservedSMEM_allocation_mask)
__nv_reservedSMEM_allocation_mask:
	.zero		4
.L_2:


//--------------------- .nv.constant0.matmul_kernel --------------------------
	.section	.nv.constant0.matmul_kernel,"a",@progbits
	.sectionflags	@""
	.align	4
.nv.constant0.matmul_kernel:
	.zero		976


//--------------------- SYMBOLS --------------------------

	.type		.nv.reservedSmem.offset0,@object
	.size		.nv.reservedSmem.offset0,0x4
	.type		.nv.reservedSmem.cap,@object
	.size		.nv.reservedSmem.cap,0x4
